//
// Generated by NVIDIA NVVM Compiler
//
// Compiler Build ID: CL-36424714
// Cuda compilation tools, release 13.0, V13.0.88
// Based on NVVM 20.0.0
//

.version 9.0
.target sm_100
.address_size 64

	// .globl	_Z13cudaSmoothingP8PPMPixelS0_ii
// _ZZ13cudaSmoothingP8PPMPixelS0_iiE11shared_data has been demoted

.visible .entry _Z13cudaSmoothingP8PPMPixelS0_ii(
	.param .u64 .ptr .align 1 _Z13cudaSmoothingP8PPMPixelS0_ii_param_0,
	.param .u64 .ptr .align 1 _Z13cudaSmoothingP8PPMPixelS0_ii_param_1,
	.param .u32 _Z13cudaSmoothingP8PPMPixelS0_ii_param_2,
	.param .u32 _Z13cudaSmoothingP8PPMPixelS0_ii_param_3
)
{
	.reg .pred 	%p<70>;
	.reg .b16 	%rs<74>;
	.reg .b32 	%r<329>;
	.reg .b64 	%rd<37>;
	// demoted variable
	.shared .align 1 .b8 _ZZ13cudaSmoothingP8PPMPixelS0_iiE11shared_data[15420];
	ld.param.u64 	%rd3, [_Z13cudaSmoothingP8PPMPixelS0_ii_param_0];
	ld.param.u64 	%rd2, [_Z13cudaSmoothingP8PPMPixelS0_ii_param_1];
	ld.param.u32 	%r162, [_Z13cudaSmoothingP8PPMPixelS0_ii_param_2];
	ld.param.u32 	%r163, [_Z13cudaSmoothingP8PPMPixelS0_ii_param_3];
	cvta.to.global.u64 	%rd1, %rd3;
	mov.u32 	%r1, %tid.x;
	mov.u32 	%r164, %ctaid.x;
	mov.u32 	%r165, %ntid.x;
	mad.lo.s32 	%r2, %r164, %r165, %r1;
	mul.lo.s32 	%r3, %r163, %r162;
	setp.ge.s32 	%p6, %r2, %r3;
	@%p6 bra 	$L__BB0_87;
	shl.b32 	%r166, %r162, 1;
	sub.s32 	%r4, %r2, %r166;
	mov.u32 	%r167, _ZZ13cudaSmoothingP8PPMPixelS0_iiE11shared_data;
	mad.lo.s32 	%r5, %r1, 3, %r167;
	mov.b16 	%rs1, 0;
	st.shared.u8 	[%r5+6], %rs1;
	st.shared.u8 	[%r5+7], %rs1;
	st.shared.u8 	[%r5+8], %rs1;
	setp.lt.s32 	%p7, %r4, 0;
	setp.ge.s32 	%p8, %r4, %r3;
	or.pred  	%p9, %p7, %p8;
	@%p9 bra 	$L__BB0_3;
	mul.wide.u32 	%rd4, %r4, 3;
	add.s64 	%rd5, %rd1, %rd4;
	ld.global.u8 	%rs2, [%rd5];
	ld.global.u8 	%rs3, [%rd5+1];
	ld.global.u8 	%rs4, [%rd5+2];
	st.shared.u8 	[%r5+6], %rs2;
	st.shared.u8 	[%r5+7], %rs3;
	st.shared.u8 	[%r5+8], %rs4;
$L__BB0_3:
	setp.gt.u32 	%p10, %r1, 1;
	@%p10 bra 	$L__BB0_8;
	mov.b16 	%rs5, 0;
	st.shared.u8 	[%r5], %rs5;
	st.shared.u8 	[%r5+1], %rs5;
	st.shared.u8 	[%r5+2], %rs5;
	st.shared.u8 	[%r5+3078], %rs5;
	st.shared.u8 	[%r5+3079], %rs5;
	st.shared.u8 	[%r5+3080], %rs5;
	setp.lt.s32 	%p11, %r4, 2;
	@%p11 bra 	$L__BB0_6;
	add.s32 	%r168, %r4, -2;
	mul.wide.u32 	%rd6, %r168, 3;
	add.s64 	%rd7, %rd1, %rd6;
	ld.global.u8 	%rs6, [%rd7];
	ld.global.u8 	%rs7, [%rd7+1];
	ld.global.u8 	%rs8, [%rd7+2];
	st.shared.u8 	[%r5], %rs6;
	st.shared.u8 	[%r5+1], %rs7;
	st.shared.u8 	[%r5+2], %rs8;
$L__BB0_6:
	add.s32 	%r169, %r4, 1024;
	setp.ge.s32 	%p12, %r169, %r3;
	@%p12 bra 	$L__BB0_8;
	mul.wide.s32 	%rd8, %r4, 3;
	add.s64 	%rd9, %rd1, %rd8;
	ld.global.u8 	%rs9, [%rd9+3072];
	ld.global.u8 	%rs10, [%rd9+3073];
	ld.global.u8 	%rs11, [%rd9+3074];
	st.shared.u8 	[%r5+3078], %rs9;
	st.shared.u8 	[%r5+3079], %rs10;
	st.shared.u8 	[%r5+3080], %rs11;
$L__BB0_8:
	sub.s32 	%r6, %r2, %r162;
	mov.b16 	%rs12, 0;
	st.shared.u8 	[%r5+3090], %rs12;
	st.shared.u8 	[%r5+3091], %rs12;
	st.shared.u8 	[%r5+3092], %rs12;
	setp.lt.s32 	%p13, %r6, 0;
	setp.ge.s32 	%p14, %r6, %r3;
	or.pred  	%p15, %p13, %p14;
	@%p15 bra 	$L__BB0_10;
	mul.wide.u32 	%rd10, %r6, 3;
	add.s64 	%rd11, %rd1, %rd10;
	ld.global.u8 	%rs13, [%rd11];
	ld.global.u8 	%rs14, [%rd11+1];
	ld.global.u8 	%rs15, [%rd11+2];
	st.shared.u8 	[%r5+3090], %rs13;
	st.shared.u8 	[%r5+3091], %rs14;
	st.shared.u8 	[%r5+3092], %rs15;
$L__BB0_10:
	setp.gt.u32 	%p16, %r1, 1;
	@%p16 bra 	$L__BB0_15;
	mov.b16 	%rs16, 0;
	st.shared.u8 	[%r5+3084], %rs16;
	st.shared.u8 	[%r5+3085], %rs16;
	st.shared.u8 	[%r5+3086], %rs16;
	st.shared.u8 	[%r5+6162], %rs16;
	st.shared.u8 	[%r5+6163], %rs16;
	st.shared.u8 	[%r5+6164], %rs16;
	setp.lt.s32 	%p17, %r6, 2;
	@%p17 bra 	$L__BB0_13;
	add.s32 	%r170, %r6, -2;
	mul.wide.u32 	%rd12, %r170, 3;
	add.s64 	%rd13, %rd1, %rd12;
	ld.global.u8 	%rs17, [%rd13];
	ld.global.u8 	%rs18, [%rd13+1];
	ld.global.u8 	%rs19, [%rd13+2];
	st.shared.u8 	[%r5+3084], %rs17;
	st.shared.u8 	[%r5+3085], %rs18;
	st.shared.u8 	[%r5+3086], %rs19;
$L__BB0_13:
	add.s32 	%r171, %r6, 1024;
	setp.ge.s32 	%p18, %r171, %r3;
	@%p18 bra 	$L__BB0_15;
	mul.wide.s32 	%rd14, %r6, 3;
	add.s64 	%rd15, %rd1, %rd14;
	ld.global.u8 	%rs20, [%rd15+3072];
	ld.global.u8 	%rs21, [%rd15+3073];
	ld.global.u8 	%rs22, [%rd15+3074];
	st.shared.u8 	[%r5+6162], %rs20;
	st.shared.u8 	[%r5+6163], %rs21;
	st.shared.u8 	[%r5+6164], %rs22;
$L__BB0_15:
	mov.b16 	%rs23, 0;
	st.shared.u8 	[%r5+6174], %rs23;
	st.shared.u8 	[%r5+6175], %rs23;
	st.shared.u8 	[%r5+6176], %rs23;
	setp.lt.s32 	%p19, %r2, 0;
	@%p19 bra 	$L__BB0_17;
	mul.wide.u32 	%rd16, %r2, 3;
	add.s64 	%rd17, %rd1, %rd16;
	ld.global.u8 	%rs24, [%rd17];
	ld.global.u8 	%rs25, [%rd17+1];
	ld.global.u8 	%rs26, [%rd17+2];
	st.shared.u8 	[%r5+6174], %rs24;
	st.shared.u8 	[%r5+6175], %rs25;
	st.shared.u8 	[%r5+6176], %rs26;
$L__BB0_17:
	setp.gt.u32 	%p20, %r1, 1;
	@%p20 bra 	$L__BB0_22;
	mov.b16 	%rs27, 0;
	st.shared.u8 	[%r5+6168], %rs27;
	st.shared.u8 	[%r5+6169], %rs27;
	st.shared.u8 	[%r5+6170], %rs27;
	st.shared.u8 	[%r5+9246], %rs27;
	st.shared.u8 	[%r5+9247], %rs27;
	st.shared.u8 	[%r5+9248], %rs27;
	setp.lt.s32 	%p21, %r2, 2;
	@%p21 bra 	$L__BB0_20;
	add.s32 	%r172, %r2, -2;
	mul.wide.u32 	%rd18, %r172, 3;
	add.s64 	%rd19, %rd1, %rd18;
	ld.global.u8 	%rs28, [%rd19];
	ld.global.u8 	%rs29, [%rd19+1];
	ld.global.u8 	%rs30, [%rd19+2];
	st.shared.u8 	[%r5+6168], %rs28;
	st.shared.u8 	[%r5+6169], %rs29;
	st.shared.u8 	[%r5+6170], %rs30;
$L__BB0_20:
	add.s32 	%r173, %r2, 1024;
	setp.ge.s32 	%p22, %r173, %r3;
	@%p22 bra 	$L__BB0_22;
	mul.wide.s32 	%rd20, %r2, 3;
	add.s64 	%rd21, %rd1, %rd20;
	ld.global.u8 	%rs31, [%rd21+3072];
	ld.global.u8 	%rs32, [%rd21+3073];
	ld.global.u8 	%rs33, [%rd21+3074];
	st.shared.u8 	[%r5+9246], %rs31;
	st.shared.u8 	[%r5+9247], %rs32;
	st.shared.u8 	[%r5+9248], %rs33;
$L__BB0_22:
	add.s32 	%r7, %r162, %r2;
	mov.b16 	%rs34, 0;
	st.shared.u8 	[%r5+9258], %rs34;
	st.shared.u8 	[%r5+9259], %rs34;
	st.shared.u8 	[%r5+9260], %rs34;
	setp.lt.s32 	%p23, %r7, 0;
	setp.ge.s32 	%p24, %r7, %r3;
	or.pred  	%p25, %p23, %p24;
	@%p25 bra 	$L__BB0_24;
	mul.wide.u32 	%rd22, %r7, 3;
	add.s64 	%rd23, %rd1, %rd22;
	ld.global.u8 	%rs35, [%rd23];
	ld.global.u8 	%rs36, [%rd23+1];
	ld.global.u8 	%rs37, [%rd23+2];
	st.shared.u8 	[%r5+9258], %rs35;
	st.shared.u8 	[%r5+9259], %rs36;
	st.shared.u8 	[%r5+9260], %rs37;
$L__BB0_24:
	setp.gt.u32 	%p26, %r1, 1;
	@%p26 bra 	$L__BB0_29;
	mov.b16 	%rs38, 0;
	st.shared.u8 	[%r5+9252], %rs38;
	st.shared.u8 	[%r5+9253], %rs38;
	st.shared.u8 	[%r5+9254], %rs38;
	st.shared.u8 	[%r5+12330], %rs38;
	st.shared.u8 	[%r5+12331], %rs38;
	st.shared.u8 	[%r5+12332], %rs38;
	setp.lt.s32 	%p27, %r7, 2;
	@%p27 bra 	$L__BB0_27;
	add.s32 	%r174, %r7, -2;
	mul.wide.u32 	%rd24, %r174, 3;
	add.s64 	%rd25, %rd1, %rd24;
	ld.global.u8 	%rs39, [%rd25];
	ld.global.u8 	%rs40, [%rd25+1];
	ld.global.u8 	%rs41, [%rd25+2];
	st.shared.u8 	[%r5+9252], %rs39;
	st.shared.u8 	[%r5+9253], %rs40;
	st.shared.u8 	[%r5+9254], %rs41;
$L__BB0_27:
	add.s32 	%r175, %r7, 1024;
	setp.ge.s32 	%p28, %r175, %r3;
	@%p28 bra 	$L__BB0_29;
	mul.wide.s32 	%rd26, %r7, 3;
	add.s64 	%rd27, %rd1, %rd26;
	ld.global.u8 	%rs42, [%rd27+3072];
	ld.global.u8 	%rs43, [%rd27+3073];
	ld.global.u8 	%rs44, [%rd27+3074];
	st.shared.u8 	[%r5+12330], %rs42;
	st.shared.u8 	[%r5+12331], %rs43;
	st.shared.u8 	[%r5+12332], %rs44;
$L__BB0_29:
	add.s32 	%r8, %r7, %r162;
	mov.b16 	%rs45, 0;
	st.shared.u8 	[%r5+12342], %rs45;
	st.shared.u8 	[%r5+12343], %rs45;
	st.shared.u8 	[%r5+12344], %rs45;
	setp.lt.s32 	%p29, %r8, 0;
	setp.ge.s32 	%p30, %r8, %r3;
	or.pred  	%p31, %p29, %p30;
	@%p31 bra 	$L__BB0_31;
	mul.wide.u32 	%rd28, %r8, 3;
	add.s64 	%rd29, %rd1, %rd28;
	ld.global.u8 	%rs46, [%rd29];
	ld.global.u8 	%rs47, [%rd29+1];
	ld.global.u8 	%rs48, [%rd29+2];
	st.shared.u8 	[%r5+12342], %rs46;
	st.shared.u8 	[%r5+12343], %rs47;
	st.shared.u8 	[%r5+12344], %rs48;
$L__BB0_31:
	setp.gt.u32 	%p32, %r1, 1;
	@%p32 bra 	$L__BB0_36;
	mov.b16 	%rs49, 0;
	st.shared.u8 	[%r5+12336], %rs49;
	st.shared.u8 	[%r5+12337], %rs49;
	st.shared.u8 	[%r5+12338], %rs49;
	st.shared.u8 	[%r5+15414], %rs49;
	st.shared.u8 	[%r5+15415], %rs49;
	st.shared.u8 	[%r5+15416], %rs49;
	setp.lt.s32 	%p33, %r8, 2;
	@%p33 bra 	$L__BB0_34;
	add.s32 	%r176, %r8, -2;
	mul.wide.u32 	%rd30, %r176, 3;
	add.s64 	%rd31, %rd1, %rd30;
	ld.global.u8 	%rs50, [%rd31];
	ld.global.u8 	%rs51, [%rd31+1];
	ld.global.u8 	%rs52, [%rd31+2];
	st.shared.u8 	[%r5+12336], %rs50;
	st.shared.u8 	[%r5+12337], %rs51;
	st.shared.u8 	[%r5+12338], %rs52;
$L__BB0_34:
	add.s32 	%r177, %r8, 1024;
	setp.ge.s32 	%p34, %r177, %r3;
	@%p34 bra 	$L__BB0_36;
	mul.wide.s32 	%rd32, %r8, 3;
	add.s64 	%rd33, %rd1, %rd32;
	ld.global.u8 	%rs53, [%rd33+3072];
	ld.global.u8 	%rs54, [%rd33+3073];
	ld.global.u8 	%rs55, [%rd33+3074];
	st.shared.u8 	[%r5+15414], %rs53;
	st.shared.u8 	[%r5+15415], %rs54;
	st.shared.u8 	[%r5+15416], %rs55;
$L__BB0_36:
	bar.sync 	0;
	rem.s32 	%r9, %r2, %r162;
	sub.s32 	%r10, %r2, %r9;
	sub.s32 	%r11, %r7, %r9;
	add.s32 	%r179, %r2, -2;
	setp.ge.s32 	%p35, %r179, %r10;
	setp.lt.s32 	%p36, %r179, %r11;
	and.pred  	%p1, %p35, %p36;
	mov.b32 	%r257, 0;
	not.pred 	%p37, %p1;
	mov.u32 	%r258, %r257;
	mov.u32 	%r259, %r257;
	@%p37 bra 	$L__BB0_38;
	ld.shared.u8 	%r257, [%r5];
	ld.shared.u8 	%r258, [%r5+2];
	ld.shared.u8 	%r259, [%r5+1];
$L__BB0_38:
	setp.gt.s32 	%p38, %r9, 0;
	setp.le.s32 	%p39, %r2, %r11;
	and.pred  	%p2, %p38, %p39;
	not.pred 	%p40, %p2;
	@%p40 bra 	$L__BB0_40;
	ld.shared.u8 	%r180, [%r5+3];
	add.s32 	%r257, %r257, %r180;
	ld.shared.u8 	%r181, [%r5+5];
	add.s32 	%r258, %r258, %r181;
	ld.shared.u8 	%r182, [%r5+4];
	add.s32 	%r259, %r259, %r182;
$L__BB0_40:
	setp.gt.s32 	%p41, %r9, -1;
	setp.lt.s32 	%p42, %r2, %r11;
	and.pred  	%p3, %p41, %p42;
	not.pred 	%p43, %p3;
	@%p43 bra 	$L__BB0_42;
	ld.shared.u8 	%r183, [%r5+6];
	add.s32 	%r257, %r257, %r183;
	ld.shared.u8 	%r184, [%r5+8];
	add.s32 	%r258, %r258, %r184;
	ld.shared.u8 	%r185, [%r5+7];
	add.s32 	%r259, %r259, %r185;
$L__BB0_42:
	add.s32 	%r186, %r2, 1;
	setp.ge.s32 	%p44, %r186, %r10;
	setp.lt.s32 	%p45, %r186, %r11;
	and.pred  	%p4, %p44, %p45;
	not.pred 	%p46, %p4;
	@%p46 bra 	$L__BB0_44;
	ld.shared.u8 	%r187, [%r5+9];
	add.s32 	%r257, %r257, %r187;
	ld.shared.u8 	%r188, [%r5+11];
	add.s32 	%r258, %r258, %r188;
	ld.shared.u8 	%r189, [%r5+10];
	add.s32 	%r259, %r259, %r189;
$L__BB0_44:
	add.s32 	%r190, %r2, 2;
	setp.ge.s32 	%p47, %r190, %r10;
	setp.lt.s32 	%p48, %r190, %r11;
	and.pred  	%p5, %p47, %p48;
	not.pred 	%p49, %p5;
	@%p49 bra 	$L__BB0_46;
	ld.shared.u8 	%r191, [%r5+12];
	add.s32 	%r257, %r257, %r191;
	ld.shared.u8 	%r192, [%r5+14];
	add.s32 	%r258, %r258, %r192;
	ld.shared.u8 	%r193, [%r5+13];
	add.s32 	%r259, %r259, %r193;
$L__BB0_46:
	@%p37 bra 	$L__BB0_48;
	ld.shared.u8 	%r194, [%r5+3084];
	add.s32 	%r257, %r257, %r194;
	ld.shared.u8 	%r195, [%r5+3086];
	add.s32 	%r258, %r258, %r195;
	ld.shared.u8 	%r196, [%r5+3085];
	add.s32 	%r259, %r259, %r196;
$L__BB0_48:
	@%p40 bra 	$L__BB0_50;
	ld.shared.u8 	%r197, [%r5+3087];
	add.s32 	%r257, %r257, %r197;
	ld.shared.u8 	%r198, [%r5+3089];
	add.s32 	%r258, %r258, %r198;
	ld.shared.u8 	%r199, [%r5+3088];
	add.s32 	%r259, %r259, %r199;
$L__BB0_50:
	@%p43 bra 	$L__BB0_52;
	ld.shared.u8 	%r200, [%r5+3090];
	add.s32 	%r257, %r257, %r200;
	ld.shared.u8 	%r201, [%r5+3092];
	add.s32 	%r258, %r258, %r201;
	ld.shared.u8 	%r202, [%r5+3091];
	add.s32 	%r259, %r259, %r202;
$L__BB0_52:
	@%p46 bra 	$L__BB0_54;
	ld.shared.u8 	%r203, [%r5+3093];
	add.s32 	%r257, %r257, %r203;
	ld.shared.u8 	%r204, [%r5+3095];
	add.s32 	%r258, %r258, %r204;
	ld.shared.u8 	%r205, [%r5+3094];
	add.s32 	%r259, %r259, %r205;
$L__BB0_54:
	@%p49 bra 	$L__BB0_56;
	ld.shared.u8 	%r206, [%r5+3096];
	add.s32 	%r257, %r257, %r206;
	ld.shared.u8 	%r207, [%r5+3098];
	add.s32 	%r258, %r258, %r207;
	ld.shared.u8 	%r208, [%r5+3097];
	add.s32 	%r259, %r259, %r208;
$L__BB0_56:
	@%p37 bra 	$L__BB0_58;
	ld.shared.u8 	%r209, [%r5+6168];
	add.s32 	%r257, %r257, %r209;
	ld.shared.u8 	%r210, [%r5+6170];
	add.s32 	%r258, %r258, %r210;
	ld.shared.u8 	%r211, [%r5+6169];
	add.s32 	%r259, %r259, %r211;
$L__BB0_58:
	@%p40 bra 	$L__BB0_60;
	ld.shared.u8 	%r212, [%r5+6171];
	add.s32 	%r257, %r257, %r212;
	ld.shared.u8 	%r213, [%r5+6173];
	add.s32 	%r258, %r258, %r213;
	ld.shared.u8 	%r214, [%r5+6172];
	add.s32 	%r259, %r259, %r214;
$L__BB0_60:
	@%p43 bra 	$L__BB0_62;
	ld.shared.u8 	%r215, [%r5+6174];
	add.s32 	%r257, %r257, %r215;
	ld.shared.u8 	%r216, [%r5+6176];
	add.s32 	%r258, %r258, %r216;
	ld.shared.u8 	%r217, [%r5+6175];
	add.s32 	%r259, %r259, %r217;
$L__BB0_62:
	@%p46 bra 	$L__BB0_64;
	ld.shared.u8 	%r218, [%r5+6177];
	add.s32 	%r257, %r257, %r218;
	ld.shared.u8 	%r219, [%r5+6179];
	add.s32 	%r258, %r258, %r219;
	ld.shared.u8 	%r220, [%r5+6178];
	add.s32 	%r259, %r259, %r220;
$L__BB0_64:
	@%p49 bra 	$L__BB0_66;
	ld.shared.u8 	%r221, [%r5+6180];
	add.s32 	%r257, %r257, %r221;
	ld.shared.u8 	%r222, [%r5+6182];
	add.s32 	%r258, %r258, %r222;
	ld.shared.u8 	%r223, [%r5+6181];
	add.s32 	%r259, %r259, %r223;
$L__BB0_66:
	@%p37 bra 	$L__BB0_68;
	ld.shared.u8 	%r224, [%r5+9252];
	add.s32 	%r257, %r257, %r224;
	ld.shared.u8 	%r225, [%r5+9254];
	add.s32 	%r258, %r258, %r225;
	ld.shared.u8 	%r226, [%r5+9253];
	add.s32 	%r259, %r259, %r226;
$L__BB0_68:
	@%p40 bra 	$L__BB0_70;
	ld.shared.u8 	%r227, [%r5+9255];
	add.s32 	%r257, %r257, %r227;
	ld.shared.u8 	%r228, [%r5+9257];
	add.s32 	%r258, %r258, %r228;
	ld.shared.u8 	%r229, [%r5+9256];
	add.s32 	%r259, %r259, %r229;
$L__BB0_70:
	@%p43 bra 	$L__BB0_72;
	ld.shared.u8 	%r230, [%r5+9258];
	add.s32 	%r257, %r257, %r230;
	ld.shared.u8 	%r231, [%r5+9260];
	add.s32 	%r258, %r258, %r231;
	ld.shared.u8 	%r232, [%r5+9259];
	add.s32 	%r259, %r259, %r232;
$L__BB0_72:
	@%p46 bra 	$L__BB0_74;
	ld.shared.u8 	%r233, [%r5+9261];
	add.s32 	%r257, %r257, %r233;
	ld.shared.u8 	%r234, [%r5+9263];
	add.s32 	%r258, %r258, %r234;
	ld.shared.u8 	%r235, [%r5+9262];
	add.s32 	%r259, %r259, %r235;
$L__BB0_74:
	@%p49 bra 	$L__BB0_76;
	ld.shared.u8 	%r236, [%r5+9264];
	add.s32 	%r257, %r257, %r236;
	ld.shared.u8 	%r237, [%r5+9266];
	add.s32 	%r258, %r258, %r237;
	ld.shared.u8 	%r238, [%r5+9265];
	add.s32 	%r259, %r259, %r238;
$L__BB0_76:
	@%p37 bra 	$L__BB0_78;
	ld.shared.u8 	%r239, [%r5+12336];
	add.s32 	%r257, %r257, %r239;
	ld.shared.u8 	%r240, [%r5+12338];
	add.s32 	%r258, %r258, %r240;
	ld.shared.u8 	%r241, [%r5+12337];
	add.s32 	%r259, %r259, %r241;
$L__BB0_78:
	@%p40 bra 	$L__BB0_80;
	ld.shared.u8 	%r242, [%r5+12339];
	add.s32 	%r257, %r257, %r242;
	ld.shared.u8 	%r243, [%r5+12341];
	add.s32 	%r258, %r258, %r243;
	ld.shared.u8 	%r244, [%r5+12340];
	add.s32 	%r259, %r259, %r244;
$L__BB0_80:
	@%p43 bra 	$L__BB0_82;
	ld.shared.u8 	%r245, [%r5+12342];
	add.s32 	%r257, %r257, %r245;
	ld.shared.u8 	%r246, [%r5+12344];
	add.s32 	%r258, %r258, %r246;
	ld.shared.u8 	%r247, [%r5+12343];
	add.s32 	%r259, %r259, %r247;
$L__BB0_82:
	@%p46 bra 	$L__BB0_84;
	ld.shared.u8 	%r248, [%r5+12345];
	add.s32 	%r257, %r257, %r248;
	ld.shared.u8 	%r249, [%r5+12347];
	add.s32 	%r258, %r258, %r249;
	ld.shared.u8 	%r250, [%r5+12346];
	add.s32 	%r259, %r259, %r250;
$L__BB0_84:
	@%p49 bra 	$L__BB0_86;
	ld.shared.u8 	%r251, [%r5+12348];
	add.s32 	%r257, %r257, %r251;
	ld.shared.u8 	%r252, [%r5+12350];
	add.s32 	%r258, %r258, %r252;
	ld.shared.u8 	%r253, [%r5+12349];
	add.s32 	%r259, %r259, %r253;
$L__BB0_86:
	cvt.u16.u32 	%rs56, %r257;
	mul.hi.u16 	%rs57, %rs56, 18351;
	sub.s16 	%rs58, %rs56, %rs57;
	shr.u16 	%rs59, %rs58, 1;
	add.s16 	%rs60, %rs59, %rs57;
	shr.u16 	%rs61, %rs60, 4;
	cvta.to.global.u64 	%rd34, %rd2;
	mul.wide.s32 	%rd35, %r2, 3;
	add.s64 	%rd36, %rd34, %rd35;
	st.global.u8 	[%rd36], %rs61;
	cvt.u16.u32 	%rs62, %r258;
	mul.hi.u16 	%rs63, %rs62, 18351;
	sub.s16 	%rs64, %rs62, %rs63;
	shr.u16 	%rs65, %rs64, 1;
	add.s16 	%rs66, %rs65, %rs63;
	shr.u16 	%rs67, %rs66, 4;
	st.global.u8 	[%rd36+2], %rs67;
	cvt.u16.u32 	%rs68, %r259;
	mul.hi.u16 	%rs69, %rs68, 18351;
	sub.s16 	%rs70, %rs68, %rs69;
	shr.u16 	%rs71, %rs70, 1;
	add.s16 	%rs72, %rs71, %rs69;
	shr.u16 	%rs73, %rs72, 4;
	st.global.u8 	[%rd36+1], %rs73;
$L__BB0_87:
	ret;

}


// ===== COMPILED SASS (sm_100) =====

	.target	sm_100

	.elftype	@"ET_EXEC"


//--------------------- .note.nv.tkinfo           --------------------------
	.section	.note.nv.tkinfo,"",@"SHT_NOTE"
	.sectionflags	@"SHF_NOTE_NV_TKINFO"
	.tkinfo
        /*0018*/ 	.word	0x00000002
        /*0030*/ 	.string	""
        /*0030*/ 	.string	"ptxas"
        /*0030*/ 	.string	"Cuda compilation tools, release 13.0, V13.0.88"
        /*0030*/ 	.string	"Build cuda_13.0.r13.0/compiler.36424714_0"
        /*0030*/ 	.string	"-arch sm_100 -m 64 "



//--------------------- .note.nv.cuinfo           --------------------------
	.section	.note.nv.cuinfo,"",@"SHT_NOTE"
	.sectionflags	@"SHF_NOTE_NV_CUINFO"
        /*0018*/ 	.short	0x0002
        /*001a*/ 	.short	0x0064
        /*001c*/ 	.short	0x0082
	.zero		2


//--------------------- .nv.info                  --------------------------
	.section	.nv.info,"",@"SHT_CUDA_INFO"
	.align	4


	//----- nvinfo : EIATTR_REGCOUNT
	.align		4
        /*0000*/ 	.byte	0x04, 0x2f
        /*0002*/ 	.short	(.L_1 - .L_0)
	.align		4
.L_0:
        /*0004*/ 	.word	index@(_Z13cudaSmoothingP8PPMPixelS0_ii)
        /*0008*/ 	.word	0x00000020


	//----- nvinfo : EIATTR_FRAME_SIZE
	.align		4
.L_1:
        /*000c*/ 	.byte	0x04, 0x11
        /*000e*/ 	.short	(.L_3 - .L_2)
	.align		4
.L_2:
        /*0010*/ 	.word	index@(_Z13cudaSmoothingP8PPMPixelS0_ii)
        /*0014*/ 	.word	0x00000000


	//----- nvinfo : EIATTR_MIN_STACK_SIZE
	.align		4
.L_3:
        /*0018*/ 	.byte	0x04, 0x12
        /*001a*/ 	.short	(.L_5 - .L_4)
	.align		4
.L_4:
        /*001c*/ 	.word	index@(_Z13cudaSmoothingP8PPMPixelS0_ii)
        /*0020*/ 	.word	0x00000000
.L_5:


//--------------------- .nv.compat                --------------------------
	.section	.nv.compat,"",@"SHT_CUDA_COMPAT_INFO"
	.align	4
        /*0000*/ 	.byte	0x02, 0x09, 0x00, 0x00, 0x02, 0x02, 0x01, 0x00, 0x02, 0x05, 0x05, 0x00, 0x03, 0x07, 0x01, 0x01
        /*0010*/ 	.byte	0x02, 0x03, 0x00, 0x00, 0x02, 0x06, 0x01, 0x00, 0x04, 0x0b, 0x08, 0x00, 0x09, 0x00, 0x00, 0x00
        /*0020*/ 	.byte	0x00, 0x00, 0x00, 0x00


//--------------------- .nv.info._Z13cudaSmoothingP8PPMPixelS0_ii --------------------------
	.section	.nv.info._Z13cudaSmoothingP8PPMPixelS0_ii,"",@"SHT_CUDA_INFO"
	.sectionflags	@""
	.align	4


	//----- nvinfo : EIATTR_CUDA_API_VERSION
	.align		4
        /*0000*/ 	.byte	0x04, 0x37
        /*0002*/ 	.short	(.L_7 - .L_6)
.L_6:
        /*0004*/ 	.word	0x00000082


	//----- nvinfo : EIATTR_KPARAM_INFO
	.align		4
.L_7:
        /*0008*/ 	.byte	0x04, 0x17
        /*000a*/ 	.short	(.L_9 - .L_8)
.L_8:
        /*000c*/ 	.word	0x00000000
        /*0010*/ 	.short	0x0003
        /*0012*/ 	.short	0x0014
        /*0014*/ 	.byte	0x00, 0xf0, 0x11, 0x00


	//----- nvinfo : EIATTR_KPARAM_INFO
	.align		4
.L_9:
        /*0018*/ 	.byte	0x04, 0x17
        /*001a*/ 	.short	(.L_11 - .L_10)
.L_10:
        /*001c*/ 	.word	0x00000000
        /*0020*/ 	.short	0x0002
        /*0022*/ 	.short	0x0010
        /*0024*/ 	.byte	0x00, 0xf0, 0x11, 0x00


	//----- nvinfo : EIATTR_KPARAM_INFO
	.align		4
.L_11:
        /*0028*/ 	.byte	0x04, 0x17
        /*002a*/ 	.short	(.L_13 - .L_12)
.L_12:
        /*002c*/ 	.word	0x00000000
        /*0030*/ 	.short	0x0001
        /*0032*/ 	.short	0x0008
        /*0034*/ 	.byte	0x00, 0xf5, 0x21, 0x00


	//----- nvinfo : EIATTR_KPARAM_INFO
	.align		4
.L_13:
        /*0038*/ 	.byte	0x04, 0x17
        /*003a*/ 	.short	(.L_15 - .L_14)
.L_14:
        /*003c*/ 	.word	0x00000000
        /*0040*/ 	.short	0x0000
        /*0042*/ 	.short	0x0000
        /*0044*/ 	.byte	0x00, 0xf5, 0x21, 0x00


	//----- nvinfo : EIATTR_SPARSE_MMA_MASK
	.align		4
.L_15:
        /*0048*/ 	.byte	0x03, 0x50
        /*004a*/ 	.short	0x0000


	//----- nvinfo : EIATTR_MAXREG_COUNT
	.align		4
        /*004c*/ 	.byte	0x03, 0x1b
        /*004e*/ 	.short	0x00ff


	//----- nvinfo : EIATTR_NUM_BARRIERS
	.align		4
        /*0050*/ 	.byte	0x02, 0x4c
        /*0052*/ 	.byte	0x01
	.zero		1


	//----- nvinfo : EIATTR_MERCURY_ISA_VERSION
	.align		4
        /*0054*/ 	.byte	0x03, 0x5f
        /*0056*/ 	.short	0x0101


	//----- nvinfo : EIATTR_VRC_CTA_INIT_COUNT
	.align		4
        /*0058*/ 	.byte	0x02, 0x4a
	.zero		1
	.zero		1


	//----- nvinfo : EIATTR_EXIT_INSTR_OFFSETS
	.align		4
        /*005c*/ 	.byte	0x04, 0x1c
        /*005e*/ 	.short	(.L_17 - .L_16)


	//   ....[0]....
.L_16:
        /*0060*/ 	.word	0x00000080


	//   ....[1]....
        /*0064*/ 	.word	0x00001cf0


	//----- nvinfo : EIATTR_CRS_STACK_SIZE
	.align		4
.L_17:
        /*0068*/ 	.byte	0x04, 0x1e
        /*006a*/ 	.short	(.L_19 - .L_18)
.L_18:
        /*006c*/ 	.word	0x00000000


	//----- nvinfo : EIATTR_CBANK_PARAM_SIZE
	.align		4
.L_19:
        /*0070*/ 	.byte	0x03, 0x19
        /*0072*/ 	.short	0x0018


	//----- nvinfo : EIATTR_PARAM_CBANK
	.align		4
        /*0074*/ 	.byte	0x04, 0x0a
        /*0076*/ 	.short	(.L_21 - .L_20)
	.align		4
.L_20:
        /*0078*/ 	.word	index@(.nv.constant0._Z13cudaSmoothingP8PPMPixelS0_ii)
        /*007c*/ 	.short	0x0380
        /*007e*/ 	.short	0x0018


	//----- nvinfo : EIATTR_SW_WAR
	.align		4
.L_21:
        /*0080*/ 	.byte	0x04, 0x36
        /*0082*/ 	.short	(.L_23 - .L_22)
.L_22:
        /*0084*/ 	.word	0x00000008
.L_23:


//--------------------- .nv.callgraph             --------------------------
	.section	.nv.callgraph,"",@"SHT_CUDA_CALLGRAPH"
	.align	4
	.sectionentsize	8
	.align		4
        /*0000*/ 	.word	0x00000000
	.align		4
        /*0004*/ 	.word	0xffffffff
	.align		4
        /*0008*/ 	.word	0x00000000
	.align		4
        /*000c*/ 	.word	0xfffffffe
	.align		4
        /*0010*/ 	.word	0x00000000
	.align		4
        /*0014*/ 	.word	0xfffffffd
	.align		4
        /*0018*/ 	.word	0x00000000
	.align		4
        /*001c*/ 	.word	0xfffffffc


//--------------------- .text._Z13cudaSmoothingP8PPMPixelS0_ii --------------------------
	.section	.text._Z13cudaSmoothingP8PPMPixelS0_ii,"ax",@progbits
	.align	128
        .global         _Z13cudaSmoothingP8PPMPixelS0_ii
        .type           _Z13cudaSmoothingP8PPMPixelS0_ii,@function
        .size           _Z13cudaSmoothingP8PPMPixelS0_ii,(.L_x_19 - _Z13cudaSmoothingP8PPMPixelS0_ii)
        .other          _Z13cudaSmoothingP8PPMPixelS0_ii,@"STO_CUDA_ENTRY STV_DEFAULT"
_Z13cudaSmoothingP8PPMPixelS0_ii:
.text._Z13cudaSmoothingP8PPMPixelS0_ii:
[----:B------:R-:W-:Y:S01]  /*0000*/  LDC R1, c[0x0][0x37c] ;  /* 0x0000df00ff017b82 */ /* 0x000fe20000000800 */
[----:B------:R-:W0:Y:S07]  /*0010*/  S2R R0, SR_TID.X ;  /* 0x0000000000007919 */ /* 0x000e2e0000002100 */
[----:B------:R-:W0:Y:S08]  /*0020*/  S2UR UR4, SR_CTAID.X ;  /* 0x00000000000479c3 */ /* 0x000e300000002500 */
[----:B------:R-:W0:Y:S08]  /*0030*/  LDC R3, c[0x0][0x360] ;  /* 0x0000d800ff037b82 */ /* 0x000e300000000800 */
[----:B------:R-:W1:Y:S01]  /*0040*/  LDC.64 R4, c[0x0][0x390] ;  /* 0x0000e400ff047b82 */ /* 0x000e620000000a00 */
[----:B0-----:R-:W-:-:S02]  /*0050*/  IMAD R3, R3, UR4, R0 ;  /* 0x0000000403037c24 */ /* 0x001fc4000f8e0200 */
[----:B-1----:R-:W-:-:S05]  /*0060*/  IMAD R2, R5, R4, RZ ;  /* 0x0000000405027224 */ /* 0x002fca00078e02ff */
[----:B------:R-:W-:-:S13]  /*0070*/  ISETP.GE.AND P0, PT, R3, R2, PT ;  /* 0x000000020300720c */ /* 0x000fda0003f06270 */
[----:B------:R-:W-:Y:S05]  /*0080*/  @P0 EXIT ;  /* 0x000000000000094d */ /* 0x000fea0003800000 */
[----:B------:R-:W-:Y:S01]  /*0090*/  IMAD.MOV R6, RZ, RZ, -R4 ;  /* 0x000000ffff067224 */ /* 0x000fe200078e0a04 */
[----:B------:R-:W0:Y:S01]  /*00a0*/  LDCU.64 UR4, c[0x0][0x358] ;  /* 0x00006b00ff0477ac */ /* 0x000e220008000a00 */
[----:B------:R-:W-:Y:S02]  /*00b0*/  PRMT R9, RZ, 0x7610, R9 ;  /* 0x00007610ff097816 */ /* 0x000fe40000000009 */
[----:B------:R-:W-:Y:S01]  /*00c0*/  IMAD R19, R6, 0x2, R3 ;  /* 0x0000000206137824 */ /* 0x000fe200078e0203 */
[----:B------:R-:W-:Y:S02]  /*00d0*/  IABS R6, R4 ;  /* 0x0000000400067213 */ /* 0x000fe40000000000 */
[----:B------:R-:W-:Y:S02]  /*00e0*/  PRMT R5, RZ, 0x7610, R5 ;  /* 0x00007610ff057816 */ /* 0x000fe40000000005 */
[----:B------:R-:W1:Y:S01]  /*00f0*/  I2F.RP R14, R6 ;  /* 0x00000006000e7306 */ /* 0x000e620000209400 */
[----:B------:R-:W-:-:S02]  /*0100*/  ISETP.GE.AND P0, PT, R19, R2, PT ;  /* 0x000000021300720c */ /* 0x000fc40003f06270 */
[----:B------:R-:W-:Y:S02]  /*0110*/  PRMT R7, RZ, 0x7610, R7 ;  /* 0x00007610ff077816 */ /* 0x000fe40000000007 */
[----:B------:R-:W-:Y:S01]  /*0120*/  ISETP.LT.OR P0, PT, R19, RZ, P0 ;  /* 0x000000ff1300720c */ /* 0x000fe20000701670 */
[----:B------:R-:W2:Y:S02]  /*0130*/  S2R R17, SR_CgaCtaId ;  /* 0x0000000000117919 */ /* 0x000ea40000008800 */
[----:B-1----:R-:W1:Y:S10]  /*0140*/  MUFU.RCP R14, R14 ;  /* 0x0000000e000e7308 */ /* 0x002e740000001000 */
[----:B------:R-:W3:Y:S01]  /*0150*/  @!P0 LDC.64 R12, c[0x0][0x380] ;  /* 0x0000e000ff0c8b82 */ /* 0x000ee20000000a00 */
[----:B------:R-:W-:Y:S01]  /*0160*/  ISETP.GT.U32.AND P3, PT, R0, 0x1, PT ;  /* 0x000000010000780c */ /* 0x000fe20003f64070 */
[----:B-1----:R-:W-:-:S04]  /*0170*/  VIADD R10, R14, 0xffffffe ;  /* 0x0ffffffe0e0a7836 */ /* 0x002fc80000000000 */
[----:B------:R-:W1:Y:S01]  /*0180*/  F2I.FTZ.U32.TRUNC.NTZ R11, R10 ;  /* 0x0000000a000b7305 */ /* 0x000e62000021f000 */
[----:B------:R-:W-:Y:S01]  /*0190*/  MOV R8, 0x400 ;  /* 0x0000040000087802 */ /* 0x000fe20000000f00 */
[----:B---3--:R-:W-:Y:S01]  /*01a0*/  @!P0 IMAD.WIDE.U32 R12, R19, 0x3, R12 ;  /* 0x00000003130c8825 */ /* 0x008fe200078e000c */
[----:B------:R-:W-:-:S04]  /*01b0*/  IADD3 R15, PT, PT, R3, -R4, RZ ;  /* 0x80000004030f7210 */ /* 0x000fc80007ffe0ff */
[----:B0-----:R-:W5:Y:S01]  /*01c0*/  @!P0 LDG.E.U8 R9, desc[UR4][R12.64] ;  /* 0x000000040c098981 */ /* 0x001f62000c1e1100 */
[----:B-1----:R-:W-:-:S03]  /*01d0*/  IMAD.MOV R21, RZ, RZ, -R11 ;  /* 0x000000ffff157224 */ /* 0x002fc600078e0a0b */
[----:B------:R-:W5:Y:S01]  /*01e0*/  @!P0 LDG.E.U8 R5, desc[UR4][R12.64+0x1] ;  /* 0x000001040c058981 */ /* 0x000f62000c1e1100 */
[----:B------:R-:W-:-:S03]  /*01f0*/  IMAD.MOV.U32 R10, RZ, RZ, RZ ;  /* 0x000000ffff0a7224 */ /* 0x000fc600078e00ff */
[----:B------:R2:W5:Y:S01]  /*0200*/  @!P0 LDG.E.U8 R7, desc[UR4][R12.64+0x2] ;  /* 0x000002040c078981 */ /* 0x000562000c1e1100 */
[C---:B------:R-:W-:Y:S01]  /*0210*/  ISETP.GE.AND P0, PT, R15.reuse, R2, PT ;  /* 0x000000020f00720c */ /* 0x040fe20003f06270 */
[----:B------:R-:W-:Y:S03]  /*0220*/  BSSY.RECONVERGENT B0, `(.L_x_0) ;  /* 0x0000023000007945 */ /* 0x000fe60003800200 */
[----:B------:R-:W-:Y:S02]  /*0230*/  ISETP.LT.OR P0, PT, R15, RZ, P0 ;  /* 0x000000ff0f00720c */ /* 0x000fe40000701670 */
[----:B--2---:R-:W-:Y:S01]  /*0240*/  LEA R13, R17, R8, 0x18 ;  /* 0x00000008110d7211 */ /* 0x004fe200078ec0ff */
[----:B------:R-:W-:Y:S01]  /*0250*/  IMAD R17, R21, R6, RZ ;  /* 0x0000000615117224 */ /* 0x000fe200078e02ff */
[----:B------:R-:W-:-:S03]  /*0260*/  IABS R12, R3 ;  /* 0x00000003000c7213 */ /* 0x000fc60000000000 */
[----:B------:R-:W-:-:S04]  /*0270*/  IMAD.HI.U32 R8, R11, R17, R10 ;  /* 0x000000110b087227 */ /* 0x000fc800078e000a */
[----:B------:R-:W-:Y:S02]  /*0280*/  IMAD.MOV.U32 R17, RZ, RZ, R12 ;  /* 0x000000ffff117224 */ /* 0x000fe400078e000c */
[----:B------:R-:W-:Y:S01]  /*0290*/  IMAD R0, R0, 0x3, R13 ;  /* 0x0000000300007824 */ /* 0x000fe200078e020d */
[----:B------:R-:W-:Y:S06]  /*02a0*/  @P3 BRA `(.L_x_1) ;  /* 0x0000000000683947 */ /* 0x000fec0003800000 */
[C---:B------:R-:W-:Y:S02]  /*02b0*/  IADD3 R11, PT, PT, R19.reuse, 0x400, RZ ;  /* 0x00000400130b7810 */ /* 0x040fe40007ffe0ff */
[----:B------:R-:W-:Y:S02]  /*02c0*/  ISETP.GE.AND P1, PT, R19, 0x2, PT ;  /* 0x000000021300780c */ /* 0x000fe40003f26270 */
[----:B------:R-:W-:-:S11]  /*02d0*/  ISETP.GE.AND P2, PT, R11, R2, PT ;  /* 0x000000020b00720c */ /* 0x000fd60003f46270 */
[----:B------:R-:W0:Y:S01]  /*02e0*/  @P1 LDC.64 R12, c[0x0][0x380] ;  /* 0x0000e000ff0c1b82 */ /* 0x000e220000000a00 */
[----:B------:R-:W-:-:S07]  /*02f0*/  @P1 VIADD R21, R19, 0xfffffffe ;  /* 0xfffffffe13151836 */ /* 0x000fce0000000000 */
[----:B------:R-:W1:Y:S01]  /*0300*/  @!P2 LDC.64 R10, c[0x0][0x380] ;  /* 0x0000e000ff0aab82 */ /* 0x000e620000000a00 */
[----:B0-----:R-:W-:-:S05]  /*0310*/  @P1 IMAD.WIDE.U32 R12, R21, 0x3, R12 ;  /* 0x00000003150c1825 */ /* 0x001fca00078e000c */
[----:B------:R-:W2:Y:S01]  /*0320*/  @P1 LDG.E.U8 R21, desc[UR4][R12.64] ;  /* 0x000000040c151981 */ /* 0x000ea2000c1e1100 */
[----:B-1----:R-:W-:-:S03]  /*0330*/  @!P2 IMAD.WIDE R10, R19, 0x3, R10 ;  /* 0x00000003130aa825 */ /* 0x002fc600078e020a */
[----:B------:R-:W3:Y:S04]  /*0340*/  @P1 LDG.E.U8 R23, desc[UR4][R12.64+0x2] ;  /* 0x000002040c171981 */ /* 0x000ee8000c1e1100 */
[----:B------:R-:W4:Y:S04]  /*0350*/  @P1 LDG.E.U8 R19, desc[UR4][R12.64+0x1] ;  /* 0x000001040c131981 */ /* 0x000f28000c1e1100 */
[----:B------:R-:W4:Y:S04]  /*0360*/  @!P2 LDG.E.U8 R25, desc[UR4][R10.64+0xc00] ;  /* 0x000c00040a19a981 */ /* 0x000f28000c1e1100 */
[----:B------:R-:W4:Y:S04]  /*0370*/  @!P2 LDG.E.U8 R27, desc[UR4][R10.64+0xc01] ;  /* 0x000c01040a1ba981 */ /* 0x000f28000c1e1100 */
[----:B------:R-:W4:Y:S04]  /*0380*/  @!P2 LDG.E.U8 R29, desc[UR4][R10.64+0xc02] ;  /* 0x000c02040a1da981 */ /* 0x000f28000c1e1100 */
[----:B------:R0:W-:Y:S04]  /*0390*/  STS.U8 [R0], RZ ;  /* 0x000000ff00007388 */ /* 0x0001e80000000000 */
[----:B------:R0:W-:Y:S04]  /*03a0*/  STS.U8 [R0+0x1], RZ ;  /* 0x000001ff00007388 */ /* 0x0001e80000000000 */
[----:B------:R0:W-:Y:S04]  /*03b0*/  STS.U8 [R0+0x2], RZ ;  /* 0x000002ff00007388 */ /* 0x0001e80000000000 */
[----:B------:R0:W-:Y:S04]  /*03c0*/  STS.U8 [R0+0xc06], RZ ;  /* 0x000c06ff00007388 */ /* 0x0001e80000000000 */
[----:B------:R0:W-:Y:S04]  /*03d0*/  STS.U8 [R0+0xc07], RZ ;  /* 0x000c07ff00007388 */ /* 0x0001e80000000000 */
[----:B------:R0:W-:Y:S04]  /*03e0*/  STS.U8 [R0+0xc08], RZ ;  /* 0x000c08ff00007388 */ /* 0x0001e80000000000 */
[----:B--2---:R0:W-:Y:S04]  /*03f0*/  @P1 STS.U8 [R0], R21 ;  /* 0x0000001500001388 */ /* 0x0041e80000000000 */
[----:B---3--:R0:W-:Y:S04]  /*0400*/  @P1 STS.U8 [R0+0x2], R23 ;  /* 0x0000021700001388 */ /* 0x0081e80000000000 */
[----:B----4-:R0:W-:Y:S04]  /*0410*/  @P1 STS.U8 [R0+0x1], R19 ;  /* 0x0000011300001388 */ /* 0x0101e80000000000 */
[----:B------:R0:W-:Y:S04]  /*0420*/  @!P2 STS.U8 [R0+0xc06], R25 ;  /* 0x000c06190000a388 */ /* 0x0001e80000000000 */
[----:B------:R0:W-:Y:S04]  /*0430*/  @!P2 STS.U8 [R0+0xc07], R27 ;  /* 0x000c071b0000a388 */ /* 0x0001e80000000000 */
[----:B------:R0:W-:Y:S02]  /*0440*/  @!P2 STS.U8 [R0+0xc08], R29 ;  /* 0x000c081d0000a388 */ /* 0x0001e40000000000 */
.L_x_1:
[----:B------:R-:W-:Y:S05]  /*0450*/  BSYNC.RECONVERGENT B0 ;  /* 0x0000000000007941 */ /* 0x000fea0003800200 */
.L_x_0:
[----:B------:R-:W-:Y:S01]  /*0460*/  BSSY.RECONVERGENT B0, `(.L_x_2) ;  /* 0x000000b000007945 */ /* 0x000fe20003800200 */
[----:B------:R-:W-:Y:S01]  /*0470*/  PRMT R13, RZ, 0x7610, R13 ;  /* 0x00007610ff0d7816 */ /* 0x000fe2000000000d */
[----:B------:R-:W-:Y:S01]  /*0480*/  IMAD.HI.U32 R8, R8, R17, RZ ;  /* 0x0000001108087227 */ /* 0x000fe200078e00ff */
[----:B0-----:R-:W-:Y:S02]  /*0490*/  PRMT R19, RZ, 0x7610, R19 ;  /* 0x00007610ff137816 */ /* 0x001fe40000000013 */
[----:B------:R-:W-:Y:S01]  /*04a0*/  PRMT R21, RZ, 0x7610, R21 ;  /* 0x00007610ff157816 */ /* 0x000fe20000000015 */
[----:B------:R-:W-:Y:S06]  /*04b0*/  @P0 BRA `(.L_x_3) ;  /* 0x0000000000140947 */ /* 0x000fec0003800000 */
[----:B------:R-:W0:Y:S02]  /*04c0*/  LDC.64 R10, c[0x0][0x380] ;  /* 0x0000e000ff0a7b82 */ /* 0x000e240000000a00 */
[----:B0-----:R-:W-:-:S05]  /*04d0*/  IMAD.WIDE.U32 R10, R15, 0x3, R10 ;  /* 0x000000030f0a7825 */ /* 0x001fca00078e000a */
[----:B------:R0:W5:Y:S04]  /*04e0*/  LDG.E.U8 R13, desc[UR4][R10.64] ;  /* 0x000000040a0d7981 */ /* 0x000168000c1e1100 */
[----:B------:R0:W5:Y:S04]  /*04f0*/  LDG.E.U8 R19, desc[UR4][R10.64+0x1] ;  /* 0x000001040a137981 */ /* 0x000168000c1e1100 */
[----:B------:R0:W5:Y:S02]  /*0500*/  LDG.E.U8 R21, desc[UR4][R10.64+0x2] ;  /* 0x000002040a157981 */ /* 0x000164000c1e1100 */
.L_x_3:
[----:B------:R-:W-:Y:S05]  /*0510*/  BSYNC.RECONVERGENT B0 ;  /* 0x0000000000007941 */ /* 0x000fea0003800200 */
.L_x_2:
[----:B-----5:R1:W-:Y:S01]  /*0520*/  STS.U8 [R0+0xc12], R13 ;  /* 0x000c120d00007388 */ /* 0x0203e20000000000 */
[----:B------:R-:W-:Y:S01]  /*0530*/  IMAD.MOV R8, RZ, RZ, -R8 ;  /* 0x000000ffff087224 */ /* 0x000fe200078e0a08 */
[----:B------:R-:W-:Y:S01]  /*0540*/  BSSY.RECONVERGENT B0, `(.L_x_4) ;  /* 0x0000021000007945 */ /* 0x000fe20003800200 */
[----:B------:R-:W-:Y:S01]  /*0550*/  ISETP.GE.AND P4, PT, R3, RZ, PT ;  /* 0x000000ff0300720c */ /* 0x000fe20003f86270 */
[----:B------:R1:W-:Y:S01]  /*0560*/  STS.U8 [R0+0xc13], R19 ;  /* 0x000c131300007388 */ /* 0x0003e20000000000 */
[----:B------:R-:W-:-:S03]  /*0570*/  IMAD R17, R6, R8, R17 ;  /* 0x0000000806117224 */ /* 0x000fc600078e0211 */
[----:B------:R1:W-:Y:S02]  /*0580*/  STS.U8 [R0+0xc14], R21 ;  /* 0x000c141500007388 */ /* 0x0003e40000000000 */
[----:B------:R-:W-:Y:S01]  /*0590*/  ISETP.GT.U32.AND P1, PT, R6, R17, PT ;  /* 0x000000110600720c */ /* 0x000fe20003f24070 */
[----:B------:R-:W-:-:S12]  /*05a0*/  @P3 BRA `(.L_x_5) ;  /* 0x0000000000683947 */ /* 0x000fd80003800000 */
[C---:B0-----:R-:W-:Y:S01]  /*05b0*/  VIADD R11, R15.reuse, 0x400 ;  /* 0x000004000f0b7836 */ /* 0x041fe20000000000 */
[----:B------:R-:W-:-:S04]  /*05c0*/  ISETP.GE.AND P0, PT, R15, 0x2, PT ;  /* 0x000000020f00780c */ /* 0x000fc80003f06270 */
[----:B------:R-:W-:-:S09]  /*05d0*/  ISETP.GE.AND P2, PT, R11, R2, PT ;  /* 0x000000020b00720c */ /* 0x000fd20003f46270 */
[----:B-1----:R-:W0:Y:S01]  /*05e0*/  @P0 LDC.64 R12, c[0x0][0x380] ;  /* 0x0000e000ff0c0b82 */ /* 0x002e220000000a00 */
[----:B------:R-:W-:-:S07]  /*05f0*/  @P0 IADD3 R19, PT, PT, R15, -0x2, RZ ;  /* 0xfffffffe0f130810 */ /* 0x000fce0007ffe0ff */
[----:B------:R-:W1:Y:S01]  /*0600*/  @!P2 LDC.64 R10, c[0x0][0x380] ;  /* 0x0000e000ff0aab82 */ /* 0x000e620000000a00 */
[----:B0-----:R-:W-:-:S05]  /*0610*/  @P0 IMAD.WIDE.U32 R12, R19, 0x3, R12 ;  /* 0x00000003130c0825 */ /* 0x001fca00078e000c */
[----:B------:R-:W2:Y:S01]  /*0620*/  @P0 LDG.E.U8 R19, desc[UR4][R12.64] ;  /* 0x000000040c130981 */ /* 0x000ea2000c1e1100 */
[----:B-1----:R-:W-:-:S03]  /*0630*/  @!P2 IMAD.WIDE R10, R15, 0x3, R10 ;  /* 0x000000030f0aa825 */ /* 0x002fc600078e020a */
[----:B------:R-:W3:Y:S04]  /*0640*/  @P0 LDG.E.U8 R21, desc[UR4][R12.64+0x2] ;  /* 0x000002040c150981 */ /* 0x000ee8000c1e1100 */
[----:B------:R-:W4:Y:S04]  /*0650*/  @P0 LDG.E.U8 R15, desc[UR4][R12.64+0x1] ;  /* 0x000001040c0f0981 */ /* 0x000f28000c1e1100 */
[----:B------:R-:W5:Y:S04]  /*0660*/  @!P2 LDG.E.U8 R23, desc[UR4][R10.64+0xc00] ;  /* 0x000c00040a17a981 */ /* 0x000f68000c1e1100 */
[----:B------:R-:W5:Y:S04]  /*0670*/  @!P2 LDG.E.U8 R25, desc[UR4][R10.64+0xc01] ;  /* 0x000c01040a19a981 */ /* 0x000f68000c1e1100 */
[----:B------:R-:W5:Y:S04]  /*0680*/  @!P2 LDG.E.U8 R27, desc[UR4][R10.64+0xc02] ;  /* 0x000c02040a1ba981 */ /* 0x000f68000c1e1100 */
[----:B------:R0:W-:Y:S04]  /*0690*/  STS.U8 [R0+0xc0c], RZ ;  /* 0x000c0cff00007388 */ /* 0x0001e80000000000 */
[----:B------:R0:W-:Y:S04]  /*06a0*/  STS.U8 [R0+0xc0d], RZ ;  /* 0x000c0dff00007388 */ /* 0x0001e80000000000 */
[----:B------:R0:W-:Y:S04]  /*06b0*/  STS.U8 [R0+0xc0e], RZ ;  /* 0x000c0eff00007388 */ /* 0x0001e80000000000 */
[----:B------:R0:W-:Y:S04]  /*06c0*/  STS.U8 [R0+0x1812], RZ ;  /* 0x001812ff00007388 */ /* 0x0001e80000000000 */
[----:B------:R0:W-:Y:S04]  /*06d0*/  STS.U8 [R0+0x1813], RZ ;  /* 0x001813ff00007388 */ /* 0x0001e80000000000 */
[----:B------:R0:W-:Y:S04]  /*06e0*/  STS.U8 [R0+0x1814], RZ ;  /* 0x001814ff00007388 */ /* 0x0001e80000000000 */
[----:B--2---:R0:W-:Y:S04]  /*06f0*/  @P0 STS.U8 [R0+0xc0c], R19 ;  /* 0x000c0c1300000388 */ /* 0x0041e80000000000 */
[----:B---3--:R0:W-:Y:S04]  /*0700*/  @P0 STS.U8 [R0+0xc0e], R21 ;  /* 0x000c0e1500000388 */ /* 0x0081e80000000000 */
[----:B----4-:R0:W-:Y:S04]  /*0710*/  @P0 STS.U8 [R0+0xc0d], R15 ;  /* 0x000c0d0f00000388 */ /* 0x0101e80000000000 */
[----:B-----5:R0:W-:Y:S04]  /*0720*/  @!P2 STS.U8 [R0+0x1812], R23 ;  /* 0x001812170000a388 */ /* 0x0201e80000000000 */
[----:B------:R0:W-:Y:S04]  /*0730*/  @!P2 STS.U8 [R0+0x1813], R25 ;  /* 0x001813190000a388 */ /* 0x0001e80000000000 */
[----:B------:R0:W-:Y:S02]  /*0740*/  @!P2 STS.U8 [R0+0x1814], R27 ;  /* 0x0018141b0000a388 */ /* 0x0001e40000000000 */
.L_x_5:
[----:B------:R-:W-:Y:S05]  /*0750*/  BSYNC.RECONVERGENT B0 ;  /* 0x0000000000007941 */ /* 0x000fea0003800200 */
.L_x_4:
[----:B------:R-:W-:Y:S01]  /*0760*/  BSSY.RECONVERGENT B0, `(.L_x_6) ;  /* 0x000000a000007945 */ /* 0x000fe20003800200 */
[----:B-1----:R-:W-:Y:S02]  /*0770*/  PRMT R13, RZ, 0x7610, R13 ;  /* 0x00007610ff0d7816 */ /* 0x002fe4000000000d */
[----:B0-----:R-:W-:Y:S02]  /*0780*/  PRMT R19, RZ, 0x7610, R19 ;  /* 0x00007610ff137816 */ /* 0x001fe40000000013 */
[----:B------:R-:W-:Y:S01]  /*0790*/  PRMT R25, RZ, 0x7610, R25 ;  /* 0x00007610ff197816 */ /* 0x000fe20000000019 */
[----:B------:R-:W-:Y:S06]  /*07a0*/  @!P4 BRA `(.L_x_7) ;  /* 0x000000000014c947 */ /* 0x000fec0003800000 */
[----:B------:R-:W0:Y:S02]  /*07b0*/  LDC.64 R10, c[0x0][0x380] ;  /* 0x0000e000ff0a7b82 */ /* 0x000e240000000a00 */
[----:B0-----:R-:W-:-:S05]  /*07c0*/  IMAD.WIDE.U32 R10, R3, 0x3, R10 ;  /* 0x00000003030a7825 */ /* 0x001fca00078e000a */
[----:B------:R0:W5:Y:S04]  /*07d0*/  LDG.E.U8 R13, desc[UR4][R10.64] ;  /* 0x000000040a0d7981 */ /* 0x000168000c1e1100 */
[----:B------:R0:W5:Y:S04]  /*07e0*/  LDG.E.U8 R19, desc[UR4][R10.64+0x1] ;  /* 0x000001040a137981 */ /* 0x000168000c1e1100 */
[----:B------:R0:W5:Y:S02]  /*07f0*/  LDG.E.U8 R25, desc[UR4][R10.64+0x2] ;  /* 0x000002040a197981 */ /* 0x000164000c1e1100 */
.L_x_7:
[----:B------:R-:W-:Y:S05]  /*0800*/  BSYNC.RECONVERGENT B0 ;  /* 0x0000000000007941 */ /* 0x000fea0003800200 */
.L_x_6:
[----:B-----5:R1:W-:Y:S01]  /*0810*/  STS.U8 [R0+0x181e], R13 ;  /* 0x00181e0d00007388 */ /* 0x0203e20000000000 */
[----:B------:R-:W-:Y:S01]  /*0820*/  IMAD.IADD R15, R3, 0x1, R4 ;  /* 0x00000001030f7824 */ /* 0x000fe200078e0204 */
[----:B------:R-:W-:Y:S01]  /*0830*/  BSSY.RECONVERGENT B0, `(.L_x_8) ;  /* 0x0000025000007945 */ /* 0x000fe20003800200 */
[----:B------:R-:W-:Y:S01]  /*0840*/  @!P1 IMAD.IADD R17, R17, 0x1, -R6 ;  /* 0x0000000111119824 */ /* 0x000fe200078e0a06 */
[----:B------:R1:W-:Y:S01]  /*0850*/  STS.U8 [R0+0x181f], R19 ;  /* 0x00181f1300007388 */ /* 0x0003e20000000000 */
[----:B------:R-:W-:Y:S02]  /*0860*/  PRMT R21, RZ, 0x7610, R21 ;  /* 0x00007610ff157816 */ /* 0x000fe40000000015 */
[C---:B------:R-:W-:Y:S01]  /*0870*/  ISETP.GE.AND P0, PT, R15.reuse, R2, PT ;  /* 0x000000020f00720c */ /* 0x040fe20003f06270 */
[----:B------:R1:W-:Y:S01]  /*0880*/  STS.U8 [R0+0x1820], R25 ;  /* 0x0018201900007388 */ /* 0x0003e20000000000 */
[----:B------:R-:W-:Y:S02]  /*0890*/  ISETP.GT.U32.AND P2, PT, R6, R17, PT ;  /* 0x000000110600720c */ /* 0x000fe40003f44070 */
[----:B------:R-:W-:-:S02]  /*08a0*/  ISETP.LT.OR P0, PT, R15, RZ, P0 ;  /* 0x000000ff0f00720c */ /* 0x000fc40000701670 */
[----:B------:R-:W-:Y:S02]  /*08b0*/  PRMT R23, RZ, 0x7610, R23 ;  /* 0x00007610ff177816 */ /* 0x000fe40000000017 */
[----:B------:R-:W-:Y:S01]  /*08c0*/  PRMT R16, RZ, 0x7610, R16 ;  /* 0x00007610ff107816 */ /* 0x000fe20000000010 */
[----:B------:R-:W-:Y:S08]  /*08d0*/  @P3 BRA `(.L_x_9) ;  /* 0x0000000000683947 */ /* 0x000ff00003800000 */
        /* <DEDUP_REMOVED lines=26> */
.L_x_9:
[----:B------:R-:W-:Y:S05]  /*0a80*/  BSYNC.RECONVERGENT B0 ;  /* 0x0000000000007941 */ /* 0x000fea0003800200 */
.L_x_8:
[----:B------:R-:W-:Y:S04]  /*0a90*/  BSSY.RECONVERGENT B0, `(.L_x_10) ;  /* 0x0000007000007945 */ /* 0x000fe80003800200 */
[----:B------:R-:W-:Y:S05]  /*0aa0*/  @P0 BRA `(.L_x_11) ;  /* 0x0000000000140947 */ /* 0x000fea0003800000 */
[----:B0-----:R-:W0:Y:S02]  /*0ab0*/  LDC.64 R10, c[0x0][0x380] ;  /* 0x0000e000ff0a7b82 */ /* 0x001e240000000a00 */
[----:B0-----:R-:W-:-:S05]  /*0ac0*/  IMAD.WIDE.U32 R10, R15, 0x3, R10 ;  /* 0x000000030f0a7825 */ /* 0x001fca00078e000a */
[----:B------:R2:W5:Y:S04]  /*0ad0*/  LDG.E.U8 R21, desc[UR4][R10.64] ;  /* 0x000000040a157981 */ /* 0x000568000c1e1100 */
[----:B------:R2:W5:Y:S04]  /*0ae0*/  LDG.E.U8 R23, desc[UR4][R10.64+0x1] ;  /* 0x000001040a177981 */ /* 0x000568000c1e1100 */
[----:B------:R2:W5:Y:S02]  /*0af0*/  LDG.E.U8 R16, desc[UR4][R10.64+0x2] ;  /* 0x000002040a107981 */ /* 0x000564000c1e1100 */
.L_x_11:
[----:B------:R-:W-:Y:S05]  /*0b00*/  BSYNC.RECONVERGENT B0 ;  /* 0x0000000000007941 */ /* 0x000fea0003800200 */
.L_x_10:
[----:B-----5:R-:W-:Y:S01]  /*0b10*/  STS.U8 [R0+0x242b], R23 ;  /* 0x00242b1700007388 */ /* 0x020fe20000000000 */
[----:B------:R-:W-:Y:S01]  /*0b20*/  ISETP.GE.AND P1, PT, R3, RZ, PT ;  /* 0x000000ff0300720c */ /* 0x000fe20003f26270 */
[----:B01----:R-:W-:Y:S01]  /*0b30*/  IMAD.IADD R19, R15, 0x1, R4 ;  /* 0x000000010f137824 */ /* 0x003fe200078e0204 */
[----:B------:R-:W-:Y:S01]  /*0b40*/  BSSY.RECONVERGENT B0, `(.L_x_12) ;  /* 0x0000026000007945 */ /* 0x000fe20003800200 */
[----:B------:R-:W-:Y:S01]  /*0b50*/  STS.U8 [R0+0x242c], R16 ;  /* 0x00242c1000007388 */ /* 0x000fe20000000000 */
[----:B------:R-:W-:Y:S01]  /*0b60*/  @!P2 IMAD.IADD R17, R17, 0x1, -R6 ;  /* 0x000000011111a824 */ /* 0x000fe200078e0a06 */
[----:B------:R-:W-:Y:S02]  /*0b70*/  ISETP.NE.AND P2, PT, R4, RZ, PT ;  /* 0x000000ff0400720c */ /* 0x000fe40003f45270 */
[----:B------:R-:W-:Y:S01]  /*0b80*/  ISETP.GE.AND P0, PT, R19, R2, PT ;  /* 0x000000021300720c */ /* 0x000fe20003f06270 */
[----:B------:R0:W-:Y:S01]  /*0b90*/  STS.U8 [R0+0x242a], R21 ;  /* 0x00242a1500007388 */ /* 0x0001e20000000000 */
[----:B------:R-:W-:-:S02]  /*0ba0*/  PRMT R25, RZ, 0x7610, R25 ;  /* 0x00007610ff197816 */ /* 0x000fc40000000019 */
[----:B------:R-:W-:Y:S02]  /*0bb0*/  ISETP.LT.OR P0, PT, R19, RZ, P0 ;  /* 0x000000ff1300720c */ /* 0x000fe40000701670 */
[----:B------:R-:W-:Y:S01]  /*0bc0*/  PRMT R18, RZ, 0x7610, R18 ;  /* 0x00007610ff127816 */ /* 0x000fe20000000012 */
[----:B------:R-:W-:Y:S01]  /*0bd0*/  @!P1 IMAD.MOV R17, RZ, RZ, -R17 ;  /* 0x000000ffff119224 */ /* 0x000fe200078e0a11 */
[----:B0-----:R-:W-:Y:S01]  /*0be0*/  PRMT R21, RZ, 0x7610, R21 ;  /* 0x00007610ff157816 */ /* 0x001fe20000000015 */
[----:B------:R-:W-:Y:S08]  /*0bf0*/  @P3 BRA `(.L_x_13) ;  /* 0x0000000000683947 */ /* 0x000ff00003800000 */
[C---:B--2---:R-:W-:Y:S02]  /*0c00*/  IADD3 R11, PT, PT, R15.reuse, 0x400, RZ ;  /* 0x000004000f0b7810 */ /* 0x044fe40007ffe0ff */
        /* <DEDUP_REMOVED lines=25> */
.L_x_13:
[----:B------:R-:W-:Y:S05]  /*0da0*/  BSYNC.RECONVERGENT B0 ;  /* 0x0000000000007941 */ /* 0x000fea0003800200 */
.L_x_12:
[----:B------:R-:W-:Y:S04]  /*0db0*/  BSSY.RECONVERGENT B0, `(.L_x_14) ;  /* 0x0000007000007945 */ /* 0x000fe80003800200 */
[----:B------:R-:W-:Y:S05]  /*0dc0*/  @P0 BRA `(.L_x_15) ;  /* 0x0000000000140947 */ /* 0x000fea0003800000 */
[----:B--2---:R-:W1:Y:S02]  /*0dd0*/  LDC.64 R10, c[0x0][0x380] ;  /* 0x0000e000ff0a7b82 */ /* 0x004e640000000a00 */
[----:B-1----:R-:W-:-:S05]  /*0de0*/  IMAD.WIDE.U32 R10, R19, 0x3, R10 ;  /* 0x00000003130a7825 */ /* 0x002fca00078e000a */
[----:B------:R1:W5:Y:S04]  /*0df0*/  LDG.E.U8 R25, desc[UR4][R10.64] ;  /* 0x000000040a197981 */ /* 0x000368000c1e1100 */
[----:B------:R1:W5:Y:S04]  /*0e00*/  LDG.E.U8 R21, desc[UR4][R10.64+0x1] ;  /* 0x000001040a157981 */ /* 0x000368000c1e1100 */
[----:B------:R1:W5:Y:S02]  /*0e10*/  LDG.E.U8 R18, desc[UR4][R10.64+0x2] ;  /* 0x000002040a127981 */ /* 0x000364000c1e1100 */
.L_x_15:
[----:B------:R-:W-:Y:S05]  /*0e20*/  BSYNC.RECONVERGENT B0 ;  /* 0x0000000000007941 */ /* 0x000fea0003800200 */
.L_x_14:
[----:B-----5:R3:W-:Y:S01]  /*0e30*/  STS.U8 [R0+0x3036], R25 ;  /* 0x0030361900007388 */ /* 0x0207e20000000000 */
[----:B------:R-:W-:Y:S01]  /*0e40*/  @!P2 LOP3.LUT R17, RZ, R4, RZ, 0x33, !PT ;  /* 0x00000004ff11a212 */ /* 0x000fe200078e33ff */
[C---:B-12---:R-:W-:Y:S01]  /*0e50*/  VIADD R11, R3.reuse, 0xfffffffe ;  /* 0xfffffffe030b7836 */ /* 0x046fe20000000000 */
[----:B------:R-:W-:Y:S01]  /*0e60*/  BSSY.RECONVERGENT B0, `(.L_x_16) ;  /* 0x0000025000007945 */ /* 0x000fe20003800200 */
[----:B------:R3:W-:Y:S01]  /*0e70*/  STS.U8 [R0+0x3037], R21 ;  /* 0x0030371500007388 */ /* 0x0007e20000000000 */
[----:B0-----:R-:W-:Y:S01]  /*0e80*/  IADD3 R6, PT, PT, R3, -R17, RZ ;  /* 0x8000001103067210 */ /* 0x001fe20007ffe0ff */
[----:B------:R-:W-:Y:S02]  /*0e90*/  IMAD.IADD R8, R15, 0x1, -R17 ;  /* 0x000000010f087824 */ /* 0x000fe400078e0a11 */
[----:B------:R3:W-:Y:S03]  /*0ea0*/  STS.U8 [R0+0x3038], R18 ;  /* 0x0030381200007388 */ /* 0x0007e60000000000 */
[----:B------:R-:W-:-:S02]  /*0eb0*/  ISETP.GE.AND P0, PT, R11, R8, PT ;  /* 0x000000080b00720c */ /* 0x000fc40003f06270 */
[----:B------:R-:W-:Y:S02]  /*0ec0*/  ISETP.GT.AND P1, PT, R3, R8, PT ;  /* 0x000000080300720c */ /* 0x000fe40003f24270 */
[----:B------:R-:W-:Y:S02]  /*0ed0*/  ISETP.GE.AND P0, PT, R11, R6, !P0 ;  /* 0x000000060b00720c */ /* 0x000fe40004706270 */
[----:B------:R-:W-:Y:S02]  /*0ee0*/  ISETP.GE.AND P2, PT, R3, R8, PT ;  /* 0x000000080300720c */ /* 0x000fe40003f46270 */
[----:B------:R-:W-:Y:S01]  /*0ef0*/  ISETP.GT.AND P1, PT, R17, RZ, !P1 ;  /* 0x000000ff1100720c */ /* 0x000fe20004f24270 */
[----:B---3--:R-:W-:-:S12]  /*0f00*/  @P3 BRA `(.L_x_17) ;  /* 0x0000000000683947 */ /* 0x008fd80003800000 */
[C---:B------:R-:W-:Y:S01]  /*0f10*/  VIADD R11, R19.reuse, 0x400 ;  /* 0x00000400130b7836 */ /* 0x040fe20000000000 */
[----:B------:R-:W-:-:S04]  /*0f20*/  ISETP.GE.AND P3, PT, R19, 0x2, PT ;  /* 0x000000021300780c */ /* 0x000fc80003f66270 */
[----:B------:R-:W-:-:S09]  /*0f30*/  ISETP.GE.AND P4, PT, R11, R2, PT ;  /* 0x000000020b00720c */ /* 0x000fd20003f86270 */
        /* <DEDUP_REMOVED lines=23> */
.L_x_17:
[----:B------:R-:W-:Y:S05]  /*10b0*/  BSYNC.RECONVERGENT B0 ;  /* 0x0000000000007941 */ /* 0x000fea0003800200 */
.L_x_16:
[----:B------:R-:W-:Y:S01]  /*10c0*/  STS.U8 [R0+0x6], R9 ;  /* 0x0000060900007388 */ /* 0x000fe20000000000 */
[----:B------:R-:W-:Y:S01]  /*10d0*/  VIADD R11, R3, 0x1 ;  /* 0x00000001030b7836 */ /* 0x000fe20000000000 */
[----:B------:R-:W-:Y:S01]  /*10e0*/  ISETP.GT.AND P2, PT, R17, -0x1, !P2 ;  /* 0xffffffff1100780c */ /* 0x000fe20005744270 */
[----:B------:R-:W-:Y:S01]  /*10f0*/  IMAD.MOV.U32 R2, RZ, RZ, RZ ;  /* 0x000000ffff027224 */ /* 0x000fe200078e00ff */
[----:B------:R1:W-:Y:S01]  /*1100*/  STS.U8 [R0+0x7], R5 ;  /* 0x0000070500007388 */ /* 0x0003e20000000000 */
[----:B------:R-:W-:Y:S02]  /*1110*/  IADD3 R13, PT, PT, R3, 0x2, RZ ;  /* 0x00000002030d7810 */ /* 0x000fe40007ffe0ff */
[C---:B------:R-:W-:Y:S01]  /*1120*/  ISETP.GE.AND P4, PT, R11.reuse, R8, PT ;  /* 0x000000080b00720c */ /* 0x040fe20003f86270 */
[----:B------:R-:W-:Y:S01]  /*1130*/  STS.U8 [R0+0x8], R7 ;  /* 0x0000080700007388 */ /* 0x000fe20000000000 */
[----:B------:R-:W-:Y:S02]  /*1140*/  BAR.SYNC.DEFER_BLOCKING 0x0 ;  /* 0x0000000000007b1d */ /* 0x000fe40000010000 */
[----:B------:R-:W-:-:S02]  /*1150*/  ISETP.GE.AND P4, PT, R11, R6, !P4 ;  /* 0x000000060b00720c */ /* 0x000fc40006786270 */
[----:B-1----:R-:W-:Y:S02]  /*1160*/  CS2R R4, SRZ ;  /* 0x0000000000047805 */ /* 0x002fe4000001ff00 */
[----:B------:R-:W-:-:S04]  /*1170*/  ISETP.GE.AND P3, PT, R13, R8, PT ;  /* 0x000000080d00720c */ /* 0x000fc80003f66270 */
[----:B------:R-:W-:Y:S01]  /*1180*/  ISETP.GE.AND P3, PT, R13, R6, !P3 ;  /* 0x000000060d00720c */ /* 0x000fe20005f66270 */
[----:B------:R-:W-:Y:S04]  /*1190*/  @P0 LDS.U8 R4, [R0] ;  /* 0x0000000000040984 */ /* 0x000fe80000000000 */
[----:B0-----:R-:W0:Y:S04]  /*11a0*/  @P1 LDS.U8 R19, [R0+0x3] ;  /* 0x0000030000131984 */ /* 0x001e280000000000 */
[----:B------:R-:W-:Y:S04]  /*11b0*/  @P0 LDS.U8 R2, [R0+0x2] ;  /* 0x0000020000020984 */ /* 0x000fe80000000000 */
[----:B------:R-:W1:Y:S04]  /*11c0*/  @P1 LDS.U8 R25, [R0+0x5] ;  /* 0x0000050000191984 */ /* 0x000e680000000000 */
[----:B------:R-:W-:Y:S04]  /*11d0*/  @P0 LDS.U8 R5, [R0+0x1] ;  /* 0x0000010000050984 */ /* 0x000fe80000000000 */
[----:B------:R-:W2:Y:S04]  /*11e0*/  @P1 LDS.U8 R18, [R0+0x4] ;  /* 0x0000040000121984 */ /* 0x000ea80000000000 */
[----:B------:R-:W3:Y:S04]  /*11f0*/  @P2 LDS.U8 R20, [R0+0x6] ;  /* 0x0000060000142984 */ /* 0x000ee80000000000 */
[----:B------:R-:W4:Y:S04]  /*1200*/  @P2 LDS.U8 R24, [R0+0x7] ;  /* 0x0000070000182984 */ /* 0x000f280000000000 */
[----:B------:R-:W5:Y:S04]  /*1210*/  @P4 LDS.U8 R7, [R0+0x9] ;  /* 0x0000090000074984 */ /* 0x000f680000000000 */
[----:B------:R-:W5:Y:S04]  /*1220*/  @P4 LDS.U8 R16, [R0+0xa] ;  /* 0x00000a0000104984 */ /* 0x000f680000000000 */
[----:B------:R-:W5:Y:S04]  /*1230*/  @P2 LDS.U8 R22, [R0+0x8] ;  /* 0x0000080000162984 */ /* 0x000f680000000000 */
[----:B------:R-:W5:Y:S01]  /*1240*/  @P3 LDS.U8 R23, [R0+0xc] ;  /* 0x00000c0000173984 */ /* 0x000f620000000000 */
[----:B0-----:R-:W-:-:S03]  /*1250*/  @P1 IMAD.IADD R4, R4, 0x1, R19 ;  /* 0x0000000104041824 */ /* 0x001fc600078e0213 */
[----:B------:R-:W0:Y:S04]  /*1260*/  @P3 LDS.U8 R6, [R0+0xd] ;  /* 0x00000d0000063984 */ /* 0x000e280000000000 */
[----:B------:R-:W0:Y:S01]  /*1270*/  @P4 LDS.U8 R14, [R0+0xb] ;  /* 0x00000b00000e4984 */ /* 0x000e220000000000 */
[----:B-1----:R-:W-:-:S03]  /*1280*/  @P1 IMAD.IADD R2, R2, 0x1, R25 ;  /* 0x0000000102021824 */ /* 0x002fc600078e0219 */
[----:B------:R-:W1:Y:S04]  /*1290*/  @P0 LDS.U8 R9, [R0+0xc0c] ;  /* 0x000c0c0000090984 */ /* 0x000e680000000000 */
[----:B------:R-:W1:Y:S01]  /*12a0*/  @P3 LDS.U8 R27, [R0+0xe] ;  /* 0x00000e00001b3984 */ /* 0x000e620000000000 */
[----:B--2---:R-:W-:-:S03]  /*12b0*/  @P1 IADD3 R5, PT, PT, R5, R18, RZ ;  /* 0x0000001205051210 */ /* 0x004fc60007ffe0ff */
[----:B------:R-:W2:Y:S01]  /*12c0*/  @P1 LDS.U8 R11, [R0+0xc0f] ;  /* 0x000c0f00000b1984 */ /* 0x000ea20000000000 */
[----:B---3--:R-:W-:-:S03]  /*12d0*/  @P2 IMAD.IADD R4, R4, 0x1, R20 ;  /* 0x0000000104042824 */ /* 0x008fc600078e0214 */
[----:B------:R-:W3:Y:S01]  /*12e0*/  @P0 LDS.U8 R10, [R0+0xc0d] ;  /* 0x000c0d00000a0984 */ /* 0x000ee20000000000 */
[----:B----4-:R-:W-:-:S03]  /*12f0*/  @P2 IMAD.IADD R5, R5, 0x1, R24 ;  /* 0x0000000105052824 */ /* 0x010fc600078e0218 */
[----:B------:R-:W4:Y:S01]  /*1300*/  @P0 LDS.U8 R21, [R0+0xc0e] ;  /* 0x000c0e0000150984 */ /* 0x000f220000000000 */
[----:B-----5:R-:W-:-:S03]  /*1310*/  @P4 IADD3 R4, PT, PT, R4, R7, RZ ;  /* 0x0000000704044210 */ /* 0x020fc60007ffe0ff */
[----:B------:R-:W5:Y:S01]  /*1320*/  @P2 LDS.U8 R13, [R0+0xc12] ;  /* 0x000c1200000d2984 */ /* 0x000f620000000000 */
[----:B------:R-:W-:-:S03]  /*1330*/  @P4 IMAD.IADD R5, R5, 0x1, R16 ;  /* 0x0000000105054824 */ /* 0x000fc600078e0210 */
[----:B------:R-:W5:Y:S01]  /*1340*/  @P1 LDS.U8 R15, [R0+0xc11] ;  /* 0x000c1100000f1984 */ /* 0x000f620000000000 */
[----:B------:R-:W-:-:S03]  /*1350*/  @P2 IMAD.IADD R2, R2, 0x1, R22 ;  /* 0x0000000102022824 */ /* 0x000fc600078e0216 */
[----:B------:R-:W5:Y:S01]  /*1360*/  @P1 LDS.U8 R8, [R0+0xc10] ;  /* 0x000c100000081984 */ /* 0x000f620000000000 */
[----:B------:R-:W-:-:S03]  /*1370*/  @P3 IMAD.IADD R4, R4, 0x1, R23 ;  /* 0x0000000104043824 */ /* 0x000fc600078e0217 */
[----:B------:R-:W5:Y:S01]  /*1380*/  @P2 LDS.U8 R17, [R0+0xc14] ;  /* 0x000c140000112984 */ /* 0x000f620000000000 */
[----:B0-----:R-:W-:-:S03]  /*1390*/  @P3 IMAD.IADD R5, R5, 0x1, R6 ;  /* 0x0000000105053824 */ /* 0x001fc600078e0206 */
[----:B------:R-:W0:Y:S01]  /*13a0*/  @P2 LDS.U8 R12, [R0+0xc13] ;  /* 0x000c1300000c2984 */ /* 0x000e220000000000 */
[----:B------:R-:W-:-:S03]  /*13b0*/  @P4 IMAD.IADD R2, R2, 0x1, R14 ;  /* 0x0000000102024824 */ /* 0x000fc600078e020e */
[----:B------:R-:W0:Y:S01]  /*13c0*/  @P4 LDS.U8 R25, [R0+0xc15] ;  /* 0x000c150000194984 */ /* 0x000e220000000000 */
[----:B-1----:R-:W-:-:S03]  /*13d0*/  @P0 IMAD.IADD R4, R4, 0x1, R9 ;  /* 0x0000000104040824 */ /* 0x002fc600078e0209 */
[----:B------:R-:W1:Y:S01]  /*13e0*/  @P4 LDS.U8 R29, [R0+0xc17] ;  /* 0x000c1700001d4984 */ /* 0x000e620000000000 */
[----:B------:R-:W-:-:S03]  /*13f0*/  @P3 IADD3 R2, PT, PT, R2, R27, RZ ;  /* 0x0000001b02023210 */ /* 0x000fc60007ffe0ff */
[----:B------:R-:W1:Y:S01]  /*1400*/  @P4 LDS.U8 R20, [R0+0xc16] ;  /* 0x000c160000144984 */ /* 0x000e620000000000 */
[----:B--2---:R-:W-:-:S03]  /*1410*/  @P1 IMAD.IADD R4, R4, 0x1, R11 ;  /* 0x0000000104041824 */ /* 0x004fc600078e020b */
[----:B------:R-:W2:Y:S01]  /*1420*/  @P3 LDS.U8 R7, [R0+0xc1a] ;  /* 0x000c1a0000073984 */ /* 0x000ea20000000000 */
[----:B---3--:R-:W-:-:S03]  /*1430*/  @P0 IADD3 R5, PT, PT, R5, R10, RZ ;  /* 0x0000000a05050210 */ /* 0x008fc60007ffe0ff */
        /* <DEDUP_REMOVED lines=15> */
[----:B-1----:R-:W-:-:S03]  /*1530*/  @P4 IADD3 R2, PT, PT, R2, R29, RZ ;  /* 0x0000001d02024210 */ /* 0x002fc60007ffe0ff */
[----:B------:R-:W1:Y:S01]  /*1540*/  @P2 LDS.U8 R17, [R0+0x181e] ;  /* 0x00181e0000112984 */ /* 0x000e620000000000 */
[----:B------:R-:W-:-:S03]  /*1550*/  @P4 IMAD.IADD R5, R5, 0x1, R20 ;  /* 0x0000000105054824 */ /* 0x000fc600078e0214 */
[----:B------:R-:W1:Y:S01]  /*1560*/  @P2 LDS.U8 R23, [R0+0x1820] ;  /* 0x0018200000172984 */ /* 0x000e620000000000 */
[----:B--2---:R-:W-:-:S03]  /*1570*/  @P3 IMAD.IADD R2, R2, 0x1, R7 ;  /* 0x0000000102023824 */ /* 0x004fc600078e0207 */
[----:B------:R-:W2:Y:S01]  /*1580*/  @P2 LDS.U8 R12, [R0+0x181f] ;  /* 0x00181f00000c2984 */ /* 0x000ea20000000000 */
[----:B---3--:R-:W-:-:S03]  /*1590*/  @P3 IMAD.IADD R4, R4, 0x1, R19 ;  /* 0x0000000104043824 */ /* 0x008fc600078e0213 */
[----:B------:R-:W3:Y:S01]  /*15a0*/  @P4 LDS.U8 R21, [R0+0x1821] ;  /* 0x0018210000154984 */ /* 0x000ee20000000000 */
[----:B----4-:R-:W-:-:S03]  /*15b0*/  @P3 IADD3 R5, PT, PT, R5, R6, RZ ;  /* 0x0000000605053210 */ /* 0x010fc60007ffe0ff */
[----:B------:R-:W4:Y:S01]  /*15c0*/  @P3 LDS.U8 R25, [R0+0x1824] ;  /* 0x0018240000193984 */ /* 0x000f220000000000 */
[----:B-----5:R-:W-:-:S03]  /*15d0*/  @P0 IMAD.IADD R4, R4, 0x1, R9 ;  /* 0x0000000104040824 */ /* 0x020fc600078e0209 */
[----:B------:R-:W5:Y:S01]  /*15e0*/  @P4 LDS.U8 R27, [R0+0x1823] ;  /* 0x00182300001b4984 */ /* 0x000f620000000000 */
[----:B------:R-:W-:-:S03]  /*15f0*/  @P0 IMAD.IADD R2, R2, 0x1, R11 ;  /* 0x0000000102020824 */ /* 0x000fc600078e020b */
[----:B------:R-:W5:Y:S01]  /*1600*/  @P4 LDS.U8 R14, [R0+0x1822] ;  /* 0x00182200000e4984 */ /* 0x000f620000000000 */
[----:B------:R-:W-:-:S03]  /*1610*/  @P1 IADD3 R4, PT, PT, R4, R13, RZ ;  /* 0x0000000d04041210 */ /* 0x000fc60007ffe0ff */
        /* <DEDUP_REMOVED lines=13> */
[----:B---3--:R-:W-:-:S03]  /*16f0*/  @P4 IMAD.IADD R4, R4, 0x1, R21 ;  /* 0x0000000104044824 */ /* 0x008fc600078e0215 */
[----:B------:R-:W3:Y:S01]  /*1700*/  @P1 LDS.U8 R6, [R0+0x2428] ;  /* 0x0024280000061984 */ /* 0x000ee20000000000 */
[----:B----4-:R-:W-:-:S03]  /*1710*/  @P3 IMAD.IADD R4, R4, 0x1, R25 ;  /* 0x0000000104043824 */ /* 0x010fc600078e0219 */
[----:B------:R-:W4:Y:S01]  /*1720*/  @P2 LDS.U8 R9, [R0+0x242a] ;  /* 0x00242a0000092984 */ /* 0x000f220000000000 */
[----:B-----5:R-:W-:-:S03]  /*1730*/  @P4 IMAD.IADD R2, R2, 0x1, R27 ;  /* 0x0000000102024824 */ /* 0x020fc600078e021b */
[----:B------:R-:W5:Y:S01]  /*1740*/  @P2 LDS.U8 R11, [R0+0x242c] ;  /* 0x00242c00000b2984 */ /* 0x000f620000000000 */
[----:B------:R-:W-:-:S03]  /*1750*/  @P4 IADD3 R5, PT, PT, R5, R14, RZ ;  /* 0x0000000e05054210 */ /* 0x000fc60007ffe0ff */
[----:B------:R-:W5:Y:S01]  /*1760*/  @P2 LDS.U8 R8, [R0+0x242b] ;  /* 0x00242b0000082984 */ /* 0x000f620000000000 */
[----:B------:R-:W-:-:S03]  /*1770*/  @P3 IMAD.IADD R2, R2, 0x1, R18 ;  /* 0x0000000102023824 */ /* 0x000fc600078e0212 */
[----:B------:R-:W5:Y:S01]  /*1780*/  @P4 LDS.U8 R13, [R0+0x242d] ;  /* 0x00242d00000d4984 */ /* 0x000f620000000000 */
[----:B------:R-:W-:-:S03]  /*1790*/  @P0 IADD3 R4, PT, PT, R4, R29, RZ ;  /* 0x0000001d04040210 */ /* 0x000fc60007ffe0ff */
[----:B------:R-:W5:Y:S01]  /*17a0*/  @P4 LDS.U8 R10, [R0+0x242e] ;  /* 0x00242e00000a4984 */ /* 0x000f620000000000 */
[----:B0-----:R-:W-:-:S03]  /*17b0*/  @P3 IMAD.IADD R5, R5, 0x1, R16 ;  /* 0x0000000105053824 */ /* 0x001fc600078e0210 */
[----:B------:R-:W0:Y:S01]  /*17c0*/  @P4 LDS.U8 R15, [R0+0x242f] ;  /* 0x00242f00000f4984 */ /* 0x000e220000000000 */
[----:B------:R-:W-:-:S03]  /*17d0*/  @P0 IMAD.IADD R2, R2, 0x1, R20 ;  /* 0x0000000102020824 */ /* 0x000fc600078e0214 */
[----:B------:R-:W0:Y:S01]  /*17e0*/  @P3 LDS.U8 R21, [R0+0x2430] ;  /* 0x0024300000153984 */ /* 0x000e220000000000 */
[----:B-1----:R-:W-:-:S03]  /*17f0*/  @P0 IMAD.IADD R5, R5, 0x1, R22 ;  /* 0x0000000105050824 */ /* 0x002fc600078e0216 */
[----:B------:R-:W1:Y:S01]  /*1800*/  @P3 LDS.U8 R12, [R0+0x2431] ;  /* 0x00243100000c3984 */ /* 0x000e620000000000 */
[----:B------:R-:W-:-:S03]  /*1810*/  @P1 IMAD.IADD R4, R4, 0x1, R7 ;  /* 0x0000000104041824 */ /* 0x000fc600078e0207 */
        /* <DEDUP_REMOVED lines=15> */
[----:B0-----:R-:W-:-:S03]  /*1910*/  @P4 IADD3 R2, PT, PT, R2, R15, RZ ;  /* 0x0000000f02024210 */ /* 0x001fc60007ffe0ff */
        /* <DEDUP_REMOVED lines=14> */
[----:B------:R5:W5:Y:S01]  /*1a00*/  @P3 LDS.U8 R22, [R0+0x303e] ;  /* 0x00303e0000163984 */ /* 0x000b620000000000 */
[----:B------:R-:W-:Y:S01]  /*1a10*/  @P1 IMAD.IADD R5, R5, 0x1, R16 ;  /* 0x0000000105051824 */ /* 0x000fe200078e0210 */
[----:B------:R-:W-:Y:S01]  /*1a20*/  @P1 IADD3 R2, PT, PT, R2, R19, RZ ;  /* 0x0000001302021210 */ /* 0x000fe20007ffe0ff */
[----:B------:R-:W-:Y:S02]  /*1a30*/  @P2 IMAD.IADD R4, R4, 0x1, R27 ;  /* 0x0000000104042824 */ /* 0x000fe400078e021b */
[----:B0-----:R-:W-:Y:S01]  /*1a40*/  @P2 IMAD.IADD R5, R5, 0x1, R6 ;  /* 0x0000000105052824 */ /* 0x001fe200078e0206 */
[----:B------:R-:W-:Y:S01]  /*1a50*/  @P2 IADD3 R2, PT, PT, R2, R29, RZ ;  /* 0x0000001d02022210 */ /* 0x000fe20007ffe0ff */
[----:B-1----:R-:W-:Y:S02]  /*1a60*/  @P4 IMAD.IADD R4, R4, 0x1, R9 ;  /* 0x0000000104044824 */ /* 0x002fe400078e0209 */
[----:B------:R-:W-:Y:S01]  /*1a70*/  @P4 IMAD.IADD R5, R5, 0x1, R20 ;  /* 0x0000000105054824 */ /* 0x000fe200078e0214 */
[----:B--2---:R-:W-:Y:S01]  /*1a80*/  @P4 IADD3 R2, PT, PT, R2, R18, RZ ;  /* 0x0000001202024210 */ /* 0x004fe20007ffe0ff */
[----:B---3--:R-:W-:-:S02]  /*1a90*/  @P3 IMAD.IADD R4, R4, 0x1, R11 ;  /* 0x0000000104043824 */ /* 0x008fc400078e020b */
[----:B----4-:R-:W-:-:S03]  /*1aa0*/  @P3 IMAD.IADD R5, R5, 0x1, R24 ;  /* 0x0000000105053824 */ /* 0x010fc600078e0218 */
[----:B-----5:R-:W-:Y:S02]  /*1ab0*/  LOP3.LUT R0, R4, 0xffff, RZ, 0xc0, !PT ;  /* 0x0000ffff04007812 */ /* 0x020fe400078ec0ff */
[----:B------:R-:W-:Y:S02]  /*1ac0*/  @P3 IADD3 R2, PT, PT, R2, R22, RZ ;  /* 0x0000001602023210 */ /* 0x000fe40007ffe0ff */
[----:B------:R-:W-:Y:S01]  /*1ad0*/  LOP3.LUT R7, R5, 0xffff, RZ, 0xc0, !PT ;  /* 0x0000ffff05077812 */ /* 0x000fe200078ec0ff */
[----:B------:R-:W-:Y:S01]  /*1ae0*/  IMAD R0, R0, 0x47af, RZ ;  /* 0x000047af00007824 */ /* 0x000fe200078e02ff */
[----:B------:R-:W-:-:S03]  /*1af0*/  LOP3.LUT R6, R2, 0xffff, RZ, 0xc0, !PT ;  /* 0x0000ffff02067812 */ /* 0x000fc600078ec0ff */
[----:B------:R-:W-:Y:S01]  /*1b00*/  IMAD R7, R7, 0x47af, RZ ;  /* 0x000047af07077824 */ /* 0x000fe200078e02ff */
[----:B------:R-:W-:Y:S01]  /*1b10*/  SHF.R.U32.HI R0, RZ, 0x10, R0 ;  /* 0x00000010ff007819 */ /* 0x000fe20000011600 */
[----:B------:R-:W-:-:S03]  /*1b20*/  IMAD R6, R6, 0x47af, RZ ;  /* 0x000047af06067824 */ /* 0x000fc600078e02ff */
[----:B------:R-:W-:Y:S01]  /*1b30*/  SHF.R.U32.HI R9, RZ, 0x10, R7 ;  /* 0x00000010ff097819 */ /* 0x000fe20000011607 */
[----:B------:R-:W-:Y:S01]  /*1b40*/  IMAD.MOV R11, RZ, RZ, -R0 ;  /* 0x000000ffff0b7224 */ /* 0x000fe200078e0a00 */
[----:B------:R-:W-:Y:S02]  /*1b50*/  SHF.R.U32.HI R8, RZ, 0x10, R6 ;  /* 0x00000010ff087819 */ /* 0x000fe40000011606 */
[----:B------:R-:W0:Y:S01]  /*1b60*/  LDC.64 R6, c[0x0][0x388] ;  /* 0x0000e200ff067b82 */ /* 0x000e220000000a00 */
[----:B------:R-:W-:Y:S01]  /*1b70*/  IMAD.MOV R10, RZ, RZ, -R9 ;  /* 0x000000ffff0a7224 */ /* 0x000fe200078e0a09 */
[----:B------:R-:W-:Y:S02]  /*1b80*/  IADD3 R13, PT, PT, RZ, -R8, RZ ;  /* 0x80000008ff0d7210 */ /* 0x000fe40007ffe0ff */
[----:B------:R-:W-:Y:S02]  /*1b90*/  PRMT R11, R11, 0x7710, RZ ;  /* 0x000077100b0b7816 */ /* 0x000fe400000000ff */
[----:B------:R-:W-:-:S02]  /*1ba0*/  PRMT R10, R10, 0x7710, RZ ;  /* 0x000077100a0a7816 */ /* 0x000fc400000000ff */
[----:B------:R-:W-:Y:S01]  /*1bb0*/  PRMT R13, R13, 0x7710, RZ ;  /* 0x000077100d0d7816 */ /* 0x000fe200000000ff */
[----:B------:R-:W-:Y:S02]  /*1bc0*/  IMAD.IADD R4, R11, 0x1, R4 ;  /* 0x000000010b047824 */ /* 0x000fe400078e0204 */
[----:B------:R-:W-:Y:S01]  /*1bd0*/  IMAD.IADD R5, R10, 0x1, R5 ;  /* 0x000000010a057824 */ /* 0x000fe200078e0205 */
[----:B------:R-:W-:Y:S02]  /*1be0*/  IADD3 R2, PT, PT, R13, R2, RZ ;  /* 0x000000020d027210 */ /* 0x000fe40007ffe0ff */
[----:B------:R-:W-:Y:S02]  /*1bf0*/  LOP3.LUT R11, R4, 0xffff, RZ, 0xc0, !PT ;  /* 0x0000ffff040b7812 */ /* 0x000fe400078ec0ff */
[----:B------:R-:W-:Y:S02]  /*1c00*/  LOP3.LUT R13, R2, 0xffff, RZ, 0xc0, !PT ;  /* 0x0000ffff020d7812 */ /* 0x000fe400078ec0ff */
[----:B------:R-:W-:-:S02]  /*1c10*/  LOP3.LUT R2, R5, 0xffff, RZ, 0xc0, !PT ;  /* 0x0000ffff05027812 */ /* 0x000fc400078ec0ff */
[----:B------:R-:W-:Y:S02]  /*1c20*/  LEA.HI R0, R11, R0, RZ, 0x1f ;  /* 0x000000000b007211 */ /* 0x000fe400078ff8ff */
[----:B------:R-:W-:Y:S02]  /*1c30*/  LEA.HI R8, R13, R8, RZ, 0x1f ;  /* 0x000000080d087211 */ /* 0x000fe400078ff8ff */
[----:B------:R-:W-:Y:S01]  /*1c40*/  LEA.HI R9, R2, R9, RZ, 0x1f ;  /* 0x0000000902097211 */ /* 0x000fe200078ff8ff */
[----:B0-----:R-:W-:Y:S01]  /*1c50*/  IMAD.WIDE R6, R3, 0x3, R6 ;  /* 0x0000000303067825 */ /* 0x001fe200078e0206 */
[----:B------:R-:W-:Y:S02]  /*1c60*/  LOP3.LUT R0, R0, 0xffff, RZ, 0xc0, !PT ;  /* 0x0000ffff00007812 */ /* 0x000fe400078ec0ff */
[----:B------:R-:W-:Y:S02]  /*1c70*/  LOP3.LUT R5, R8, 0xffff, RZ, 0xc0, !PT ;  /* 0x0000ffff08057812 */ /* 0x000fe400078ec0ff */
[----:B------:R-:W-:-:S02]  /*1c80*/  LOP3.LUT R9, R9, 0xffff, RZ, 0xc0, !PT ;  /* 0x0000ffff09097812 */ /* 0x000fc400078ec0ff */
[----:B------:R-:W-:Y:S02]  /*1c90*/  SHF.R.U32.HI R3, RZ, 0x4, R0 ;  /* 0x00000004ff037819 */ /* 0x000fe40000011600 */
[----:B------:R-:W-:Y:S02]  /*1ca0*/  SHF.R.U32.HI R5, RZ, 0x4, R5 ;  /* 0x00000004ff057819 */ /* 0x000fe40000011605 */
[----:B------:R-:W-:Y:S01]  /*1cb0*/  SHF.R.U32.HI R9, RZ, 0x4, R9 ;  /* 0x00000004ff097819 */ /* 0x000fe20000011609 */
[----:B------:R-:W-:Y:S04]  /*1cc0*/  STG.E.U8 desc[UR4][R6.64], R3 ;  /* 0x0000000306007986 */ /* 0x000fe8000c101104 */
[----:B------:R-:W-:Y:S04]  /*1cd0*/  STG.E.U8 desc[UR4][R6.64+0x2], R5 ;  /* 0x0000020506007986 */ /* 0x000fe8000c101104 */
[----:B------:R-:W-:Y:S01]  /*1ce0*/  STG.E.U8 desc[UR4][R6.64+0x1], R9 ;  /* 0x0000010906007986 */ /* 0x000fe2000c101104 */
[----:B------:R-:W-:Y:S05]  /*1cf0*/  EXIT ;  /* 0x000000000000794d */ /* 0x000fea0003800000 */
.L_x_18:
[----:B------:R-:W-:-:S00]  /*1d00*/  BRA `(.L_x_18) ;  /* 0xfffffffc00fc7947 */ /* 0x000fc0000383ffff */
[----:B------:R-:W-:-:S00]  /*1d10*/  NOP ;  /* 0x0000000000007918 */ /* 0x000fc00000000000 */
        /* <DEDUP_REMOVED lines=14> */
.L_x_19:


//--------------------- .nv.shared._Z13cudaSmoothingP8PPMPixelS0_ii --------------------------
	.section	.nv.shared._Z13cudaSmoothingP8PPMPixelS0_ii,"aw",@nobits
	.sectionflags	@""
.nv.shared._Z13cudaSmoothingP8PPMPixelS0_ii:
	.zero		16444


//--------------------- .nv.shared.reserved.0     --------------------------
	.section	.nv.shared.reserved.0,"aw",@nobits
	.weak		__nv_reservedSMEM_offset_0_alias
	.size		__nv_reservedSMEM_offset_0_alias, 0, 64
	.other		__nv_reservedSMEM_offset_0_alias,@"STO_CUDA_RESERVED_SHARED STV_DEFAULT"
__nv_reservedSMEM_offset_0_alias:
	.zero		0
	.zero		64


//--------------------- .nv.constant0._Z13cudaSmoothingP8PPMPixelS0_ii --------------------------
	.section	.nv.constant0._Z13cudaSmoothingP8PPMPixelS0_ii,"a",@progbits
	.sectionflags	@""
	.align	4
.nv.constant0._Z13cudaSmoothingP8PPMPixelS0_ii:
	.zero		920


//--------------------- SYMBOLS --------------------------

	.type		.nv.reservedSmem.offset0,@object
	.size		.nv.reservedSmem.offset0,0x4
	.type		.nv.reservedSmem.cap,@object
	.size		.nv.reservedSmem.cap,0x4
